//
// Generated by NVIDIA NVVM Compiler
//
// Compiler Build ID: CL-36424714
// Cuda compilation tools, release 13.0, V13.0.88
// Based on NVVM 20.0.0
//

.version 9.0
.target sm_100
.address_size 64

	// .globl	kama_batch_f32

.visible .entry kama_batch_f32(
	.param .u64 .ptr .align 1 kama_batch_f32_param_0,
	.param .u64 .ptr .align 1 kama_batch_f32_param_1,
	.param .u32 kama_batch_f32_param_2,
	.param .u32 kama_batch_f32_param_3,
	.param .u32 kama_batch_f32_param_4,
	.param .u64 .ptr .align 1 kama_batch_f32_param_5
)
.maxntid 32
{
	.reg .pred 	%p<43>;
	.reg .b32 	%r<106>;
	.reg .b32 	%f<48>;
	.reg .b64 	%rd<59>;
	.reg .b64 	%fd<215>;

	ld.param.u64 	%rd20, [kama_batch_f32_param_0];
	ld.param.u64 	%rd19, [kama_batch_f32_param_1];
	ld.param.u32 	%r49, [kama_batch_f32_param_2];
	ld.param.u32 	%r51, [kama_batch_f32_param_3];
	ld.param.u32 	%r103, [kama_batch_f32_param_4];
	ld.param.u64 	%rd21, [kama_batch_f32_param_5];
	cvta.to.global.u64 	%rd1, %rd21;
	cvta.to.global.u64 	%rd2, %rd20;
	mov.u32 	%r1, %ctaid.x;
	setp.ge.s32 	%p1, %r1, %r51;
	@%p1 bra 	$L__BB0_30;
	cvta.to.global.u64 	%rd22, %rd19;
	mul.wide.u32 	%rd23, %r1, 4;
	add.s64 	%rd24, %rd22, %rd23;
	ld.global.nc.u32 	%r2, [%rd24];
	mul.lo.s32 	%r3, %r49, %r1;
	setp.lt.s32 	%p2, %r2, 1;
	@%p2 bra 	$L__BB0_3;
	setp.gt.s32 	%p3, %r103, -1;
	setp.gt.s32 	%p4, %r49, %r103;
	and.pred  	%p5, %p3, %p4;
	sub.s32 	%r52, %r49, %r103;
	setp.lt.s32 	%p6, %r2, %r52;
	and.pred  	%p7, %p5, %p6;
	add.s32 	%r4, %r2, %r103;
	setp.lt.s32 	%p8, %r4, %r49;
	and.pred  	%p9, %p7, %p8;
	@%p9 bra 	$L__BB0_6;
$L__BB0_3:
	mov.u32 	%r91, %tid.x;
	setp.ge.s32 	%p41, %r91, %r49;
	@%p41 bra 	$L__BB0_30;
	mov.u32 	%r6, %ntid.x;
$L__BB0_5:
	add.s32 	%r89, %r91, %r3;
	mul.wide.s32 	%rd52, %r89, 4;
	add.s64 	%rd53, %rd1, %rd52;
	mov.b32 	%r90, 2147483647;
	st.global.u32 	[%rd53], %r90;
	add.s32 	%r91, %r91, %r6;
	setp.lt.s32 	%p42, %r91, %r49;
	@%p42 bra 	$L__BB0_5;
	bra.uni 	$L__BB0_30;
$L__BB0_6:
	mov.u32 	%r9, %tid.x;
	setp.ge.s32 	%p10, %r9, %r4;
	@%p10 bra 	$L__BB0_9;
	mov.u32 	%r10, %ntid.x;
	mov.u32 	%r92, %r9;
$L__BB0_8:
	add.s32 	%r53, %r92, %r3;
	mul.wide.s32 	%rd25, %r53, 4;
	add.s64 	%rd26, %rd1, %rd25;
	mov.b32 	%r54, 2147483647;
	st.global.u32 	[%rd26], %r54;
	add.s32 	%r92, %r92, %r10;
	setp.lt.s32 	%p11, %r92, %r4;
	@%p11 bra 	$L__BB0_8;
$L__BB0_9:
	add.s32 	%r95, %r103, %r9;
	setp.ge.u32 	%p12, %r9, %r2;
	mov.f64 	%fd202, 0d0000000000000000;
	@%p12 bra 	$L__BB0_21;
	add.s32 	%r55, %r95, 32;
	max.s32 	%r56, %r55, %r4;
	not.b32 	%r57, %r9;
	add.s32 	%r58, %r56, %r57;
	sub.s32 	%r14, %r58, %r103;
	shr.u32 	%r59, %r14, 5;
	add.s32 	%r15, %r59, 1;
	and.b32  	%r16, %r15, 7;
	setp.lt.u32 	%p13, %r14, 224;
	mov.f64 	%fd202, 0d0000000000000000;
	@%p13 bra 	$L__BB0_13;
	and.b32  	%r60, %r15, 268435448;
	neg.s32 	%r93, %r60;
	mul.wide.u32 	%rd27, %r95, 4;
	add.s64 	%rd28, %rd27, %rd2;
	add.s64 	%rd54, %rd28, 512;
	mov.f64 	%fd202, 0d0000000000000000;
$L__BB0_12:
	.pragma "nounroll";
	ld.global.nc.f32 	%f2, [%rd54+-512];
	cvt.f64.f32 	%fd40, %f2;
	ld.global.nc.f32 	%f3, [%rd54+-508];
	cvt.f64.f32 	%fd41, %f3;
	sub.f64 	%fd42, %fd41, %fd40;
	abs.f64 	%fd43, %fd42;
	add.f64 	%fd44, %fd202, %fd43;
	ld.global.nc.f32 	%f4, [%rd54+-384];
	cvt.f64.f32 	%fd45, %f4;
	ld.global.nc.f32 	%f5, [%rd54+-380];
	cvt.f64.f32 	%fd46, %f5;
	sub.f64 	%fd47, %fd46, %fd45;
	abs.f64 	%fd48, %fd47;
	add.f64 	%fd49, %fd44, %fd48;
	ld.global.nc.f32 	%f6, [%rd54+-256];
	cvt.f64.f32 	%fd50, %f6;
	ld.global.nc.f32 	%f7, [%rd54+-252];
	cvt.f64.f32 	%fd51, %f7;
	sub.f64 	%fd52, %fd51, %fd50;
	abs.f64 	%fd53, %fd52;
	add.f64 	%fd54, %fd49, %fd53;
	ld.global.nc.f32 	%f8, [%rd54+-128];
	cvt.f64.f32 	%fd55, %f8;
	ld.global.nc.f32 	%f9, [%rd54+-124];
	cvt.f64.f32 	%fd56, %f9;
	sub.f64 	%fd57, %fd56, %fd55;
	abs.f64 	%fd58, %fd57;
	add.f64 	%fd59, %fd54, %fd58;
	ld.global.nc.f32 	%f10, [%rd54];
	cvt.f64.f32 	%fd60, %f10;
	ld.global.nc.f32 	%f11, [%rd54+4];
	cvt.f64.f32 	%fd61, %f11;
	sub.f64 	%fd62, %fd61, %fd60;
	abs.f64 	%fd63, %fd62;
	add.f64 	%fd64, %fd59, %fd63;
	ld.global.nc.f32 	%f12, [%rd54+128];
	cvt.f64.f32 	%fd65, %f12;
	ld.global.nc.f32 	%f13, [%rd54+132];
	cvt.f64.f32 	%fd66, %f13;
	sub.f64 	%fd67, %fd66, %fd65;
	abs.f64 	%fd68, %fd67;
	add.f64 	%fd69, %fd64, %fd68;
	ld.global.nc.f32 	%f14, [%rd54+256];
	cvt.f64.f32 	%fd70, %f14;
	ld.global.nc.f32 	%f15, [%rd54+260];
	cvt.f64.f32 	%fd71, %f15;
	sub.f64 	%fd72, %fd71, %fd70;
	abs.f64 	%fd73, %fd72;
	add.f64 	%fd74, %fd69, %fd73;
	ld.global.nc.f32 	%f16, [%rd54+384];
	cvt.f64.f32 	%fd75, %f16;
	ld.global.nc.f32 	%f17, [%rd54+388];
	cvt.f64.f32 	%fd76, %f17;
	sub.f64 	%fd77, %fd76, %fd75;
	abs.f64 	%fd78, %fd77;
	add.f64 	%fd202, %fd74, %fd78;
	add.s32 	%r95, %r95, 256;
	add.s32 	%r93, %r93, 8;
	add.s64 	%rd54, %rd54, 1024;
	setp.ne.s32 	%p14, %r93, 0;
	@%p14 bra 	$L__BB0_12;
$L__BB0_13:
	setp.eq.s32 	%p15, %r16, 0;
	@%p15 bra 	$L__BB0_21;
	setp.lt.u32 	%p16, %r16, 4;
	@%p16 bra 	$L__BB0_16;
	mul.wide.u32 	%rd29, %r95, 4;
	add.s64 	%rd30, %rd2, %rd29;
	ld.global.nc.f32 	%f18, [%rd30];
	cvt.f64.f32 	%fd80, %f18;
	ld.global.nc.f32 	%f19, [%rd30+4];
	cvt.f64.f32 	%fd81, %f19;
	sub.f64 	%fd82, %fd81, %fd80;
	abs.f64 	%fd83, %fd82;
	add.f64 	%fd84, %fd202, %fd83;
	ld.global.nc.f32 	%f20, [%rd30+128];
	cvt.f64.f32 	%fd85, %f20;
	ld.global.nc.f32 	%f21, [%rd30+132];
	cvt.f64.f32 	%fd86, %f21;
	sub.f64 	%fd87, %fd86, %fd85;
	abs.f64 	%fd88, %fd87;
	add.f64 	%fd89, %fd84, %fd88;
	ld.global.nc.f32 	%f22, [%rd30+256];
	cvt.f64.f32 	%fd90, %f22;
	ld.global.nc.f32 	%f23, [%rd30+260];
	cvt.f64.f32 	%fd91, %f23;
	sub.f64 	%fd92, %fd91, %fd90;
	abs.f64 	%fd93, %fd92;
	add.f64 	%fd94, %fd89, %fd93;
	ld.global.nc.f32 	%f24, [%rd30+384];
	cvt.f64.f32 	%fd95, %f24;
	ld.global.nc.f32 	%f25, [%rd30+388];
	cvt.f64.f32 	%fd96, %f25;
	sub.f64 	%fd97, %fd96, %fd95;
	abs.f64 	%fd98, %fd97;
	add.f64 	%fd202, %fd94, %fd98;
	add.s32 	%r95, %r95, 128;
$L__BB0_16:
	and.b32  	%r61, %r15, 3;
	setp.eq.s32 	%p17, %r61, 0;
	@%p17 bra 	$L__BB0_21;
	setp.eq.s32 	%p18, %r61, 1;
	@%p18 bra 	$L__BB0_19;
	mul.wide.u32 	%rd31, %r95, 4;
	add.s64 	%rd32, %rd2, %rd31;
	ld.global.nc.f32 	%f26, [%rd32];
	cvt.f64.f32 	%fd100, %f26;
	ld.global.nc.f32 	%f27, [%rd32+4];
	cvt.f64.f32 	%fd101, %f27;
	sub.f64 	%fd102, %fd101, %fd100;
	abs.f64 	%fd103, %fd102;
	add.f64 	%fd104, %fd202, %fd103;
	ld.global.nc.f32 	%f28, [%rd32+128];
	cvt.f64.f32 	%fd105, %f28;
	ld.global.nc.f32 	%f29, [%rd32+132];
	cvt.f64.f32 	%fd106, %f29;
	sub.f64 	%fd107, %fd106, %fd105;
	abs.f64 	%fd108, %fd107;
	add.f64 	%fd202, %fd104, %fd108;
	add.s32 	%r95, %r95, 64;
$L__BB0_19:
	and.b32  	%r62, %r14, 32;
	setp.ne.s32 	%p19, %r62, 0;
	@%p19 bra 	$L__BB0_21;
	mul.wide.u32 	%rd33, %r95, 4;
	add.s64 	%rd34, %rd2, %rd33;
	ld.global.nc.f32 	%f30, [%rd34];
	cvt.f64.f32 	%fd109, %f30;
	ld.global.nc.f32 	%f31, [%rd34+4];
	cvt.f64.f32 	%fd110, %f31;
	sub.f64 	%fd111, %fd110, %fd109;
	abs.f64 	%fd112, %fd111;
	add.f64 	%fd202, %fd202, %fd112;
$L__BB0_21:
	// begin inline asm
	activemask.b32 %r63;
	// end inline asm
	// begin inline asm
	mov.b64 {%r64,%r65}, %fd202;
	// end inline asm
	shfl.sync.down.b32	%r67|%p20, %r65, 16, 31, %r63;
	shfl.sync.down.b32	%r66|%p21, %r64, 16, 31, %r63;
	// begin inline asm
	mov.b64 %fd114, {%r66,%r67};
	// end inline asm
	add.f64 	%fd115, %fd202, %fd114;
	// begin inline asm
	mov.b64 {%r68,%r69}, %fd115;
	// end inline asm
	shfl.sync.down.b32	%r71|%p22, %r69, 8, 31, %r63;
	shfl.sync.down.b32	%r70|%p23, %r68, 8, 31, %r63;
	// begin inline asm
	mov.b64 %fd116, {%r70,%r71};
	// end inline asm
	add.f64 	%fd117, %fd115, %fd116;
	// begin inline asm
	mov.b64 {%r72,%r73}, %fd117;
	// end inline asm
	shfl.sync.down.b32	%r75|%p24, %r73, 4, 31, %r63;
	shfl.sync.down.b32	%r74|%p25, %r72, 4, 31, %r63;
	// begin inline asm
	mov.b64 %fd118, {%r74,%r75};
	// end inline asm
	add.f64 	%fd119, %fd117, %fd118;
	// begin inline asm
	mov.b64 {%r76,%r77}, %fd119;
	// end inline asm
	shfl.sync.down.b32	%r79|%p26, %r77, 2, 31, %r63;
	shfl.sync.down.b32	%r78|%p27, %r76, 2, 31, %r63;
	// begin inline asm
	mov.b64 %fd120, {%r78,%r79};
	// end inline asm
	add.f64 	%fd121, %fd119, %fd120;
	// begin inline asm
	mov.b64 {%r80,%r81}, %fd121;
	// end inline asm
	shfl.sync.down.b32	%r83|%p28, %r81, 1, 31, %r63;
	shfl.sync.down.b32	%r82|%p29, %r80, 1, 31, %r63;
	// begin inline asm
	mov.b64 %fd122, {%r82,%r83};
	// end inline asm
	add.f64 	%fd206, %fd121, %fd122;
	setp.ne.s32 	%p30, %r9, 0;
	@%p30 bra 	$L__BB0_30;
	mul.wide.u32 	%rd35, %r4, 4;
	add.s64 	%rd36, %rd2, %rd35;
	ld.global.nc.f32 	%f1, [%rd36];
	add.s32 	%r27, %r4, %r3;
	mul.wide.s32 	%rd37, %r27, 4;
	add.s64 	%rd38, %rd1, %rd37;
	st.global.f32 	[%rd38], %f1;
	add.s32 	%r105, %r4, 1;
	setp.ge.s32 	%p31, %r105, %r49;
	@%p31 bra 	$L__BB0_30;
	mul.wide.u32 	%rd39, %r103, 4;
	add.s64 	%rd40, %rd2, %rd39;
	ld.global.nc.f32 	%f32, [%rd40];
	cvt.f64.f32 	%fd203, %f32;
	cvt.f64.f32 	%fd204, %f1;
	not.b32 	%r84, %r2;
	add.s32 	%r85, %r49, %r84;
	sub.s32 	%r86, %r85, %r103;
	and.b32  	%r29, %r86, 3;
	setp.eq.s32 	%p32, %r29, 0;
	mov.f64 	%fd213, %fd204;
	@%p32 bra 	$L__BB0_27;
	add.s32 	%r100, %r27, 1;
	mul.wide.u32 	%rd41, %r105, 4;
	add.s64 	%rd56, %rd2, %rd41;
	add.s64 	%rd43, %rd39, %rd2;
	add.s64 	%rd55, %rd43, 4;
	add.s32 	%r99, %r103, 1;
	neg.s32 	%r98, %r29;
	mov.u32 	%r101, %r4;
	mov.f64 	%fd205, %fd204;
$L__BB0_25:
	.pragma "nounroll";
	mov.u32 	%r103, %r99;
	mul.wide.s32 	%rd44, %r100, 4;
	add.s64 	%rd45, %rd1, %rd44;
	ld.global.nc.f32 	%f33, [%rd56];
	cvt.f64.f32 	%fd213, %f33;
	ld.global.nc.f32 	%f34, [%rd55];
	cvt.f64.f32 	%fd21, %f34;
	sub.f64 	%fd123, %fd213, %fd205;
	abs.f64 	%fd124, %fd123;
	sub.f64 	%fd125, %fd21, %fd203;
	abs.f64 	%fd126, %fd125;
	sub.f64 	%fd127, %fd124, %fd126;
	add.f64 	%fd206, %fd206, %fd127;
	sub.f64 	%fd128, %fd213, %fd21;
	abs.f64 	%fd129, %fd128;
	setp.eq.f64 	%p33, %fd206, 0d0000000000000000;
	div.rn.f64 	%fd130, %fd129, %fd206;
	fma.rn.f64 	%fd131, %fd130, 0d3FE344D1344D1344, 0d3FB0842108421084;
	selp.f64 	%fd132, 0d3FB0842108421084, %fd131, %p33;
	mul.f64 	%fd133, %fd132, %fd132;
	sub.f64 	%fd134, %fd213, %fd204;
	fma.rn.f64 	%fd204, %fd134, %fd133, %fd204;
	cvt.rn.f32.f64 	%f35, %fd204;
	st.global.f32 	[%rd45], %f35;
	add.s32 	%r101, %r101, 1;
	add.s32 	%r100, %r100, 1;
	add.s64 	%rd56, %rd56, 4;
	add.s64 	%rd55, %rd55, 4;
	add.s32 	%r99, %r103, 1;
	add.s32 	%r98, %r98, 1;
	setp.ne.s32 	%p34, %r98, 0;
	mov.f64 	%fd203, %fd21;
	mov.f64 	%fd205, %fd213;
	@%p34 bra 	$L__BB0_25;
	add.s32 	%r105, %r101, 1;
	mov.f64 	%fd203, %fd21;
$L__BB0_27:
	sub.s32 	%r87, %r49, %r4;
	add.s32 	%r88, %r87, -2;
	setp.lt.u32 	%p35, %r88, 3;
	@%p35 bra 	$L__BB0_30;
	mul.wide.u32 	%rd46, %r103, 4;
	add.s64 	%rd47, %rd46, %rd2;
	add.s64 	%rd58, %rd47, 8;
	add.s64 	%rd13, %rd1, 8;
	add.s32 	%r104, %r105, %r3;
	mul.wide.u32 	%rd48, %r105, 4;
	add.s64 	%rd49, %rd48, %rd2;
	add.s64 	%rd57, %rd49, 8;
$L__BB0_29:
	mul.wide.s32 	%rd50, %r104, 4;
	add.s64 	%rd51, %rd13, %rd50;
	ld.global.nc.f32 	%f36, [%rd57+-8];
	cvt.f64.f32 	%fd135, %f36;
	ld.global.nc.f32 	%f37, [%rd58+-4];
	cvt.f64.f32 	%fd136, %f37;
	sub.f64 	%fd137, %fd135, %fd213;
	abs.f64 	%fd138, %fd137;
	sub.f64 	%fd139, %fd136, %fd203;
	abs.f64 	%fd140, %fd139;
	sub.f64 	%fd141, %fd138, %fd140;
	add.f64 	%fd142, %fd206, %fd141;
	sub.f64 	%fd143, %fd135, %fd136;
	abs.f64 	%fd144, %fd143;
	setp.eq.f64 	%p36, %fd142, 0d0000000000000000;
	div.rn.f64 	%fd145, %fd144, %fd142;
	fma.rn.f64 	%fd146, %fd145, 0d3FE344D1344D1344, 0d3FB0842108421084;
	selp.f64 	%fd147, 0d3FB0842108421084, %fd146, %p36;
	mul.f64 	%fd148, %fd147, %fd147;
	sub.f64 	%fd149, %fd135, %fd204;
	fma.rn.f64 	%fd150, %fd149, %fd148, %fd204;
	cvt.rn.f32.f64 	%f38, %fd150;
	st.global.f32 	[%rd51+-8], %f38;
	ld.global.nc.f32 	%f39, [%rd57+-4];
	cvt.f64.f32 	%fd151, %f39;
	ld.global.nc.f32 	%f40, [%rd58];
	cvt.f64.f32 	%fd152, %f40;
	sub.f64 	%fd153, %fd151, %fd135;
	abs.f64 	%fd154, %fd153;
	sub.f64 	%fd155, %fd152, %fd136;
	abs.f64 	%fd156, %fd155;
	sub.f64 	%fd157, %fd154, %fd156;
	add.f64 	%fd158, %fd142, %fd157;
	sub.f64 	%fd159, %fd151, %fd152;
	abs.f64 	%fd160, %fd159;
	setp.eq.f64 	%p37, %fd158, 0d0000000000000000;
	div.rn.f64 	%fd161, %fd160, %fd158;
	fma.rn.f64 	%fd162, %fd161, 0d3FE344D1344D1344, 0d3FB0842108421084;
	selp.f64 	%fd163, 0d3FB0842108421084, %fd162, %p37;
	mul.f64 	%fd164, %fd163, %fd163;
	sub.f64 	%fd165, %fd151, %fd150;
	fma.rn.f64 	%fd166, %fd165, %fd164, %fd150;
	cvt.rn.f32.f64 	%f41, %fd166;
	st.global.f32 	[%rd51+-4], %f41;
	ld.global.nc.f32 	%f42, [%rd57];
	cvt.f64.f32 	%fd167, %f42;
	ld.global.nc.f32 	%f43, [%rd58+4];
	cvt.f64.f32 	%fd168, %f43;
	sub.f64 	%fd169, %fd167, %fd151;
	abs.f64 	%fd170, %fd169;
	sub.f64 	%fd171, %fd168, %fd152;
	abs.f64 	%fd172, %fd171;
	sub.f64 	%fd173, %fd170, %fd172;
	add.f64 	%fd174, %fd158, %fd173;
	sub.f64 	%fd175, %fd167, %fd168;
	abs.f64 	%fd176, %fd175;
	setp.eq.f64 	%p38, %fd174, 0d0000000000000000;
	div.rn.f64 	%fd177, %fd176, %fd174;
	fma.rn.f64 	%fd178, %fd177, 0d3FE344D1344D1344, 0d3FB0842108421084;
	selp.f64 	%fd179, 0d3FB0842108421084, %fd178, %p38;
	mul.f64 	%fd180, %fd179, %fd179;
	sub.f64 	%fd181, %fd167, %fd166;
	fma.rn.f64 	%fd182, %fd181, %fd180, %fd166;
	cvt.rn.f32.f64 	%f44, %fd182;
	st.global.f32 	[%rd51], %f44;
	ld.global.nc.f32 	%f45, [%rd57+4];
	cvt.f64.f32 	%fd213, %f45;
	ld.global.nc.f32 	%f46, [%rd58+8];
	cvt.f64.f32 	%fd203, %f46;
	sub.f64 	%fd183, %fd213, %fd167;
	abs.f64 	%fd184, %fd183;
	sub.f64 	%fd185, %fd203, %fd168;
	abs.f64 	%fd186, %fd185;
	sub.f64 	%fd187, %fd184, %fd186;
	add.f64 	%fd206, %fd174, %fd187;
	sub.f64 	%fd188, %fd213, %fd203;
	abs.f64 	%fd189, %fd188;
	setp.eq.f64 	%p39, %fd206, 0d0000000000000000;
	div.rn.f64 	%fd190, %fd189, %fd206;
	fma.rn.f64 	%fd191, %fd190, 0d3FE344D1344D1344, 0d3FB0842108421084;
	selp.f64 	%fd192, 0d3FB0842108421084, %fd191, %p39;
	mul.f64 	%fd193, %fd192, %fd192;
	sub.f64 	%fd194, %fd213, %fd182;
	fma.rn.f64 	%fd204, %fd194, %fd193, %fd182;
	cvt.rn.f32.f64 	%f47, %fd204;
	st.global.f32 	[%rd51+4], %f47;
	add.s32 	%r105, %r105, 4;
	add.s64 	%rd58, %rd58, 16;
	add.s32 	%r104, %r104, 4;
	add.s64 	%rd57, %rd57, 16;
	setp.lt.s32 	%p40, %r105, %r49;
	@%p40 bra 	$L__BB0_29;
$L__BB0_30:
	ret;

}
	// .globl	kama_batch_prefix_f32
.visible .entry kama_batch_prefix_f32(
	.param .u64 .ptr .align 1 kama_batch_prefix_f32_param_0,
	.param .u64 .ptr .align 1 kama_batch_prefix_f32_param_1,
	.param .u64 .ptr .align 1 kama_batch_prefix_f32_param_2,
	.param .u32 kama_batch_prefix_f32_param_3,
	.param .u32 kama_batch_prefix_f32_param_4,
	.param .u32 kama_batch_prefix_f32_param_5,
	.param .u64 .ptr .align 1 kama_batch_prefix_f32_param_6
)
.maxntid 32
{
	.reg .pred 	%p<81>;
	.reg .b32 	%r<143>;
	.reg .b32 	%f<222>;
	.reg .b64 	%rd<65>;

	ld.param.u64 	%rd11, [kama_batch_prefix_f32_param_0];
	ld.param.u64 	%rd12, [kama_batch_prefix_f32_param_1];
	ld.param.u64 	%rd10, [kama_batch_prefix_f32_param_2];
	ld.param.u32 	%r38, [kama_batch_prefix_f32_param_3];
	ld.param.u32 	%r40, [kama_batch_prefix_f32_param_4];
	ld.param.u32 	%r39, [kama_batch_prefix_f32_param_5];
	ld.param.u64 	%rd13, [kama_batch_prefix_f32_param_6];
	cvta.to.global.u64 	%rd1, %rd12;
	cvta.to.global.u64 	%rd2, %rd13;
	cvta.to.global.u64 	%rd3, %rd11;
	mov.u32 	%r1, %ctaid.x;
	setp.ge.s32 	%p3, %r1, %r40;
	@%p3 bra 	$L__BB1_27;
	cvta.to.global.u64 	%rd14, %rd10;
	mul.wide.u32 	%rd15, %r1, 4;
	add.s64 	%rd16, %rd14, %rd15;
	ld.global.nc.u32 	%r41, [%rd16];
	cvt.s64.s32 	%rd4, %r41;
	mul.lo.s32 	%r2, %r38, %r1;
	add.s32 	%r3, %r41, %r39;
	setp.lt.s32 	%p5, %r41, 1;
	mov.pred 	%p80, -1;
	@%p5 bra 	$L__BB1_4;
	setp.lt.s32 	%p7, %r39, 0;
	setp.le.s32 	%p8, %r38, %r39;
	or.pred  	%p9, %p7, %p8;
	@%p9 bra 	$L__BB1_4;
	cvt.u32.u64 	%r42, %rd4;
	sub.s32 	%r43, %r38, %r39;
	setp.ge.s32 	%p80, %r42, %r43;
$L__BB1_4:
	setp.lt.s32 	%p10, %r3, %r38;
	not.pred 	%p11, %p80;
	and.pred  	%p12, %p11, %p10;
	@%p12 bra 	$L__BB1_8;
	mov.u32 	%r130, %tid.x;
	setp.ge.s32 	%p78, %r130, %r38;
	@%p78 bra 	$L__BB1_27;
	mov.u32 	%r5, %ntid.x;
$L__BB1_7:
	add.s32 	%r128, %r130, %r2;
	mul.wide.s32 	%rd63, %r128, 4;
	add.s64 	%rd64, %rd2, %rd63;
	mov.b32 	%r129, 2147483647;
	st.global.u32 	[%rd64], %r129;
	add.s32 	%r130, %r130, %r5;
	setp.lt.s32 	%p79, %r130, %r38;
	@%p79 bra 	$L__BB1_7;
	bra.uni 	$L__BB1_27;
$L__BB1_8:
	mov.u32 	%r8, %tid.x;
	setp.ge.s32 	%p13, %r8, %r3;
	@%p13 bra 	$L__BB1_11;
	mov.u32 	%r9, %ntid.x;
	mov.u32 	%r131, %r8;
$L__BB1_10:
	add.s32 	%r44, %r131, %r2;
	mul.wide.s32 	%rd17, %r44, 4;
	add.s64 	%rd18, %rd2, %rd17;
	mov.b32 	%r45, 2147483647;
	st.global.u32 	[%rd18], %r45;
	add.s32 	%r131, %r131, %r9;
	setp.lt.s32 	%p14, %r131, %r3;
	@%p14 bra 	$L__BB1_10;
$L__BB1_11:
	setp.eq.s32 	%p15, %r8, 0;
	@%p15 bra 	$L__BB1_13;
	mul.wide.s32 	%rd19, %r3, 4;
	add.s64 	%rd20, %rd3, %rd19;
	ld.global.nc.f32 	%f218, [%rd20];
	bra.uni 	$L__BB1_14;
$L__BB1_13:
	mul.wide.s32 	%rd21, %r3, 4;
	add.s64 	%rd22, %rd3, %rd21;
	ld.global.nc.f32 	%f218, [%rd22];
	add.s32 	%r46, %r3, %r2;
	mul.wide.s32 	%rd23, %r46, 4;
	add.s64 	%rd24, %rd2, %rd23;
	st.global.f32 	[%rd24], %f218;
$L__BB1_14:
	add.s32 	%r135, %r3, 1;
	add.s32 	%r47, %r3, 32;
	setp.ge.s32 	%p16, %r47, %r38;
	@%p16 bra 	$L__BB1_20;
	add.s32 	%r49, %r3, 64;
	max.s32 	%r50, %r38, %r49;
	sub.s32 	%r51, %r50, %r3;
	add.s32 	%r13, %r51, -33;
	and.b32  	%r52, %r13, 32;
	setp.ne.s32 	%p17, %r52, 0;
	@%p17 bra 	$L__BB1_17;
	setp.eq.s32 	%p18, %r8, 0;
	cvt.u64.u32 	%rd25, %r8;
	cvt.s64.s32 	%rd26, %r3;
	add.s64 	%rd27, %rd26, %rd25;
	shl.b64 	%rd28, %rd27, 2;
	add.s64 	%rd29, %rd3, %rd28;
	ld.global.nc.f32 	%f16, [%rd29+4];
	add.s64 	%rd30, %rd1, %rd28;
	ld.global.nc.f32 	%f17, [%rd30+4];
	sub.s64 	%rd31, %rd27, %rd4;
	shl.b64 	%rd32, %rd31, 2;
	add.s64 	%rd33, %rd1, %rd32;
	ld.global.nc.f32 	%f18, [%rd33+4];
	sub.f32 	%f19, %f17, %f18;
	add.s64 	%rd34, %rd3, %rd32;
	ld.global.nc.f32 	%f20, [%rd34+4];
	sub.f32 	%f21, %f16, %f20;
	abs.f32 	%f22, %f21;
	setp.eq.f32 	%p19, %f19, 0f00000000;
	div.rn.f32 	%f23, %f22, %f19;
	fma.rn.f32 	%f24, %f23, 0f3F1A268A, 0f3D842108;
	selp.f32 	%f25, 0f3D842108, %f24, %p19;
	mul.f32 	%f26, %f25, %f25;
	mul.f32 	%f27, %f16, %f26;
	mov.f32 	%f28, 0f3F800000;
	sub.f32 	%f29, %f28, %f26;
	mov.b32 	%r53, %f29;
	shfl.sync.up.b32	%r54|%p20, %r53, 1, 0, -1;
	mov.b32 	%r55, %f27;
	shfl.sync.up.b32	%r56|%p21, %r55, 1, 0, -1;
	mov.b32 	%f30, %r56;
	mov.b32 	%f31, %r54;
	fma.rn.f32 	%f32, %f29, %f30, %f27;
	mul.f32 	%f33, %f29, %f31;
	selp.f32 	%f34, %f29, %f33, %p18;
	selp.f32 	%f35, %f27, %f32, %p18;
	mov.b32 	%r57, %f34;
	shfl.sync.up.b32	%r58|%p22, %r57, 2, 0, -1;
	mov.b32 	%r59, %f35;
	shfl.sync.up.b32	%r60|%p23, %r59, 2, 0, -1;
	setp.lt.u32 	%p24, %r8, 2;
	mov.b32 	%f36, %r60;
	mov.b32 	%f37, %r58;
	fma.rn.f32 	%f38, %f34, %f36, %f35;
	mul.f32 	%f39, %f34, %f37;
	selp.f32 	%f40, %f34, %f39, %p24;
	selp.f32 	%f41, %f35, %f38, %p24;
	mov.b32 	%r61, %f40;
	shfl.sync.up.b32	%r62|%p25, %r61, 4, 0, -1;
	mov.b32 	%r63, %f41;
	shfl.sync.up.b32	%r64|%p26, %r63, 4, 0, -1;
	setp.lt.u32 	%p27, %r8, 4;
	mov.b32 	%f42, %r64;
	mov.b32 	%f43, %r62;
	fma.rn.f32 	%f44, %f40, %f42, %f41;
	mul.f32 	%f45, %f40, %f43;
	selp.f32 	%f46, %f40, %f45, %p27;
	selp.f32 	%f47, %f41, %f44, %p27;
	mov.b32 	%r65, %f46;
	shfl.sync.up.b32	%r66|%p28, %r65, 8, 0, -1;
	mov.b32 	%r67, %f47;
	shfl.sync.up.b32	%r68|%p29, %r67, 8, 0, -1;
	setp.lt.u32 	%p30, %r8, 8;
	mov.b32 	%f48, %r68;
	mov.b32 	%f49, %r66;
	fma.rn.f32 	%f50, %f46, %f48, %f47;
	mul.f32 	%f51, %f46, %f49;
	selp.f32 	%f52, %f46, %f51, %p30;
	selp.f32 	%f53, %f47, %f50, %p30;
	mov.b32 	%r69, %f52;
	shfl.sync.up.b32	%r70|%p31, %r69, 16, 0, -1;
	mov.b32 	%r71, %f53;
	shfl.sync.up.b32	%r72|%p32, %r71, 16, 0, -1;
	setp.lt.u32 	%p33, %r8, 16;
	mov.b32 	%f54, %r72;
	mov.b32 	%f55, %r70;
	fma.rn.f32 	%f56, %f52, %f54, %f53;
	mul.f32 	%f57, %f52, %f55;
	selp.f32 	%f58, %f52, %f57, %p33;
	selp.f32 	%f59, %f53, %f56, %p33;
	fma.rn.f32 	%f60, %f58, %f218, %f59;
	cvt.s64.s32 	%rd35, %r2;
	add.s64 	%rd36, %rd27, %rd35;
	shl.b64 	%rd37, %rd36, 2;
	add.s64 	%rd38, %rd2, %rd37;
	st.global.f32 	[%rd38+4], %f60;
	mov.b32 	%r73, %f60;
	shfl.sync.idx.b32	%r74|%p34, %r73, 31, 31, -1;
	mov.b32 	%f218, %r74;
	add.s32 	%r135, %r3, 33;
$L__BB1_17:
	setp.lt.u32 	%p35, %r13, 32;
	@%p35 bra 	$L__BB1_20;
	cvt.u32.u64 	%r75, %rd4;
	mov.u32 	%r134, %r135;
$L__BB1_19:
	setp.lt.u32 	%p36, %r8, 16;
	setp.lt.u32 	%p37, %r8, 8;
	setp.lt.u32 	%p38, %r8, 4;
	setp.lt.u32 	%p39, %r8, 2;
	setp.eq.s32 	%p40, %r8, 0;
	add.s32 	%r76, %r134, %r8;
	mul.wide.s32 	%rd39, %r76, 4;
	add.s64 	%rd40, %rd3, %rd39;
	ld.global.nc.f32 	%f61, [%rd40];
	add.s64 	%rd41, %rd1, %rd39;
	ld.global.nc.f32 	%f62, [%rd41];
	sub.s32 	%r77, %r76, %r75;
	mul.wide.s32 	%rd42, %r77, 4;
	add.s64 	%rd43, %rd1, %rd42;
	ld.global.nc.f32 	%f63, [%rd43];
	sub.f32 	%f64, %f62, %f63;
	add.s64 	%rd44, %rd3, %rd42;
	ld.global.nc.f32 	%f65, [%rd44];
	sub.f32 	%f66, %f61, %f65;
	abs.f32 	%f67, %f66;
	setp.eq.f32 	%p41, %f64, 0f00000000;
	div.rn.f32 	%f68, %f67, %f64;
	fma.rn.f32 	%f69, %f68, 0f3F1A268A, 0f3D842108;
	selp.f32 	%f70, 0f3D842108, %f69, %p41;
	mul.f32 	%f71, %f70, %f70;
	mul.f32 	%f72, %f61, %f71;
	mov.f32 	%f73, 0f3F800000;
	sub.f32 	%f74, %f73, %f71;
	mov.b32 	%r78, %f74;
	shfl.sync.up.b32	%r79|%p42, %r78, 1, 0, -1;
	mov.b32 	%r80, %f72;
	shfl.sync.up.b32	%r81|%p43, %r80, 1, 0, -1;
	mov.b32 	%f75, %r81;
	mov.b32 	%f76, %r79;
	fma.rn.f32 	%f77, %f74, %f75, %f72;
	mul.f32 	%f78, %f74, %f76;
	selp.f32 	%f79, %f74, %f78, %p40;
	selp.f32 	%f80, %f72, %f77, %p40;
	mov.b32 	%r82, %f79;
	shfl.sync.up.b32	%r83|%p44, %r82, 2, 0, -1;
	mov.b32 	%r84, %f80;
	shfl.sync.up.b32	%r85|%p45, %r84, 2, 0, -1;
	mov.b32 	%f81, %r85;
	mov.b32 	%f82, %r83;
	fma.rn.f32 	%f83, %f79, %f81, %f80;
	mul.f32 	%f84, %f79, %f82;
	selp.f32 	%f85, %f79, %f84, %p39;
	selp.f32 	%f86, %f80, %f83, %p39;
	mov.b32 	%r86, %f85;
	shfl.sync.up.b32	%r87|%p46, %r86, 4, 0, -1;
	mov.b32 	%r88, %f86;
	shfl.sync.up.b32	%r89|%p47, %r88, 4, 0, -1;
	mov.b32 	%f87, %r89;
	mov.b32 	%f88, %r87;
	fma.rn.f32 	%f89, %f85, %f87, %f86;
	mul.f32 	%f90, %f85, %f88;
	selp.f32 	%f91, %f85, %f90, %p38;
	selp.f32 	%f92, %f86, %f89, %p38;
	mov.b32 	%r90, %f91;
	shfl.sync.up.b32	%r91|%p48, %r90, 8, 0, -1;
	mov.b32 	%r92, %f92;
	shfl.sync.up.b32	%r93|%p49, %r92, 8, 0, -1;
	mov.b32 	%f93, %r93;
	mov.b32 	%f94, %r91;
	fma.rn.f32 	%f95, %f91, %f93, %f92;
	mul.f32 	%f96, %f91, %f94;
	selp.f32 	%f97, %f91, %f96, %p37;
	selp.f32 	%f98, %f92, %f95, %p37;
	mov.b32 	%r94, %f97;
	shfl.sync.up.b32	%r95|%p50, %r94, 16, 0, -1;
	mov.b32 	%r96, %f98;
	shfl.sync.up.b32	%r97|%p51, %r96, 16, 0, -1;
	mov.b32 	%f99, %r97;
	mov.b32 	%f100, %r95;
	fma.rn.f32 	%f101, %f97, %f99, %f98;
	mul.f32 	%f102, %f97, %f100;
	selp.f32 	%f103, %f97, %f102, %p36;
	selp.f32 	%f104, %f98, %f101, %p36;
	fma.rn.f32 	%f105, %f103, %f218, %f104;
	add.s32 	%r98, %r76, %r2;
	mul.wide.s32 	%rd45, %r98, 4;
	add.s64 	%rd46, %rd2, %rd45;
	st.global.f32 	[%rd46], %f105;
	mov.b32 	%r99, %f105;
	shfl.sync.idx.b32	%r100|%p52, %r99, 31, 31, -1;
	ld.global.nc.f32 	%f106, [%rd40+128];
	ld.global.nc.f32 	%f107, [%rd41+128];
	ld.global.nc.f32 	%f108, [%rd43+128];
	sub.f32 	%f109, %f107, %f108;
	ld.global.nc.f32 	%f110, [%rd44+128];
	sub.f32 	%f111, %f106, %f110;
	abs.f32 	%f112, %f111;
	setp.eq.f32 	%p53, %f109, 0f00000000;
	div.rn.f32 	%f113, %f112, %f109;
	fma.rn.f32 	%f114, %f113, 0f3F1A268A, 0f3D842108;
	selp.f32 	%f115, 0f3D842108, %f114, %p53;
	mul.f32 	%f116, %f115, %f115;
	mul.f32 	%f117, %f106, %f116;
	sub.f32 	%f118, %f73, %f116;
	mov.b32 	%f119, %r100;
	mov.b32 	%r101, %f118;
	shfl.sync.up.b32	%r102|%p54, %r101, 1, 0, -1;
	mov.b32 	%r103, %f117;
	shfl.sync.up.b32	%r104|%p55, %r103, 1, 0, -1;
	mov.b32 	%f120, %r104;
	mov.b32 	%f121, %r102;
	fma.rn.f32 	%f122, %f118, %f120, %f117;
	mul.f32 	%f123, %f118, %f121;
	selp.f32 	%f124, %f118, %f123, %p40;
	selp.f32 	%f125, %f117, %f122, %p40;
	mov.b32 	%r105, %f124;
	shfl.sync.up.b32	%r106|%p56, %r105, 2, 0, -1;
	mov.b32 	%r107, %f125;
	shfl.sync.up.b32	%r108|%p57, %r107, 2, 0, -1;
	mov.b32 	%f126, %r108;
	mov.b32 	%f127, %r106;
	fma.rn.f32 	%f128, %f124, %f126, %f125;
	mul.f32 	%f129, %f124, %f127;
	selp.f32 	%f130, %f124, %f129, %p39;
	selp.f32 	%f131, %f125, %f128, %p39;
	mov.b32 	%r109, %f130;
	shfl.sync.up.b32	%r110|%p58, %r109, 4, 0, -1;
	mov.b32 	%r111, %f131;
	shfl.sync.up.b32	%r112|%p59, %r111, 4, 0, -1;
	mov.b32 	%f132, %r112;
	mov.b32 	%f133, %r110;
	fma.rn.f32 	%f134, %f130, %f132, %f131;
	mul.f32 	%f135, %f130, %f133;
	selp.f32 	%f136, %f130, %f135, %p38;
	selp.f32 	%f137, %f131, %f134, %p38;
	mov.b32 	%r113, %f136;
	shfl.sync.up.b32	%r114|%p60, %r113, 8, 0, -1;
	mov.b32 	%r115, %f137;
	shfl.sync.up.b32	%r116|%p61, %r115, 8, 0, -1;
	mov.b32 	%f138, %r116;
	mov.b32 	%f139, %r114;
	fma.rn.f32 	%f140, %f136, %f138, %f137;
	mul.f32 	%f141, %f136, %f139;
	selp.f32 	%f142, %f136, %f141, %p37;
	selp.f32 	%f143, %f137, %f140, %p37;
	mov.b32 	%r117, %f142;
	shfl.sync.up.b32	%r118|%p62, %r117, 16, 0, -1;
	mov.b32 	%r119, %f143;
	shfl.sync.up.b32	%r120|%p63, %r119, 16, 0, -1;
	mov.b32 	%f144, %r120;
	mov.b32 	%f145, %r118;
	fma.rn.f32 	%f146, %f142, %f144, %f143;
	mul.f32 	%f147, %f142, %f145;
	selp.f32 	%f148, %f142, %f147, %p36;
	selp.f32 	%f149, %f143, %f146, %p36;
	fma.rn.f32 	%f150, %f148, %f119, %f149;
	st.global.f32 	[%rd46+128], %f150;
	mov.b32 	%r121, %f150;
	shfl.sync.idx.b32	%r122|%p64, %r121, 31, 31, -1;
	mov.b32 	%f218, %r122;
	add.s32 	%r135, %r134, 64;
	add.s32 	%r123, %r134, 95;
	setp.lt.s32 	%p65, %r123, %r38;
	mov.u32 	%r134, %r135;
	@%p65 bra 	$L__BB1_19;
$L__BB1_20:
	setp.ne.s32 	%p66, %r8, 0;
	setp.ge.s32 	%p67, %r135, %r38;
	or.pred  	%p68, %p66, %p67;
	@%p68 bra 	$L__BB1_27;
	sub.s32 	%r124, %r38, %r135;
	and.b32  	%r20, %r124, 3;
	setp.eq.s32 	%p69, %r20, 0;
	mov.u32 	%r139, %r135;
	@%p69 bra 	$L__BB1_24;
	cvt.u32.u64 	%r125, %rd4;
	add.s32 	%r137, %r135, %r2;
	mul.wide.s32 	%rd47, %r125, 4;
	neg.s64 	%rd5, %rd47;
	neg.s32 	%r136, %r20;
	mov.u32 	%r139, %r135;
$L__BB1_23:
	.pragma "nounroll";
	mul.wide.s32 	%rd48, %r137, 4;
	add.s64 	%rd49, %rd2, %rd48;
	mul.wide.s32 	%rd50, %r139, 4;
	add.s64 	%rd51, %rd3, %rd50;
	add.s64 	%rd52, %rd1, %rd50;
	ld.global.nc.f32 	%f151, [%rd51];
	ld.global.nc.f32 	%f152, [%rd52];
	add.s64 	%rd53, %rd52, %rd5;
	ld.global.nc.f32 	%f153, [%rd53];
	sub.f32 	%f154, %f152, %f153;
	add.s64 	%rd54, %rd51, %rd5;
	ld.global.nc.f32 	%f155, [%rd54];
	sub.f32 	%f156, %f151, %f155;
	abs.f32 	%f157, %f156;
	setp.eq.f32 	%p70, %f154, 0f00000000;
	div.rn.f32 	%f158, %f157, %f154;
	fma.rn.f32 	%f159, %f158, 0f3F1A268A, 0f3D842108;
	selp.f32 	%f160, 0f3D842108, %f159, %p70;
	mul.f32 	%f161, %f160, %f160;
	sub.f32 	%f162, %f151, %f218;
	fma.rn.f32 	%f218, %f162, %f161, %f218;
	st.global.f32 	[%rd49], %f218;
	add.s32 	%r139, %r139, 1;
	add.s32 	%r137, %r137, 1;
	add.s32 	%r136, %r136, 1;
	setp.ne.s32 	%p71, %r136, 0;
	@%p71 bra 	$L__BB1_23;
$L__BB1_24:
	sub.s32 	%r126, %r135, %r38;
	setp.gt.u32 	%p72, %r126, -4;
	@%p72 bra 	$L__BB1_27;
	cvt.u32.u64 	%r127, %rd4;
	sub.s32 	%r141, %r139, %r38;
	add.s64 	%rd6, %rd3, 8;
	add.s64 	%rd7, %rd1, 8;
	mul.wide.s32 	%rd55, %r127, 4;
	neg.s64 	%rd8, %rd55;
	add.s64 	%rd9, %rd2, 8;
	add.s32 	%r140, %r139, %r2;
$L__BB1_26:
	mul.wide.s32 	%rd56, %r139, 4;
	add.s64 	%rd57, %rd6, %rd56;
	add.s64 	%rd58, %rd7, %rd56;
	mul.wide.s32 	%rd59, %r140, 4;
	add.s64 	%rd60, %rd9, %rd59;
	ld.global.nc.f32 	%f163, [%rd57+-8];
	ld.global.nc.f32 	%f164, [%rd58+-8];
	add.s64 	%rd61, %rd58, %rd8;
	ld.global.nc.f32 	%f165, [%rd61+-8];
	sub.f32 	%f166, %f164, %f165;
	add.s64 	%rd62, %rd57, %rd8;
	ld.global.nc.f32 	%f167, [%rd62+-8];
	sub.f32 	%f168, %f163, %f167;
	abs.f32 	%f169, %f168;
	setp.eq.f32 	%p73, %f166, 0f00000000;
	div.rn.f32 	%f170, %f169, %f166;
	fma.rn.f32 	%f171, %f170, 0f3F1A268A, 0f3D842108;
	selp.f32 	%f172, 0f3D842108, %f171, %p73;
	mul.f32 	%f173, %f172, %f172;
	sub.f32 	%f174, %f163, %f218;
	fma.rn.f32 	%f175, %f174, %f173, %f218;
	st.global.f32 	[%rd60+-8], %f175;
	ld.global.nc.f32 	%f176, [%rd57+-4];
	ld.global.nc.f32 	%f177, [%rd58+-4];
	ld.global.nc.f32 	%f178, [%rd61+-4];
	sub.f32 	%f179, %f177, %f178;
	ld.global.nc.f32 	%f180, [%rd62+-4];
	sub.f32 	%f181, %f176, %f180;
	abs.f32 	%f182, %f181;
	setp.eq.f32 	%p74, %f179, 0f00000000;
	div.rn.f32 	%f183, %f182, %f179;
	fma.rn.f32 	%f184, %f183, 0f3F1A268A, 0f3D842108;
	selp.f32 	%f185, 0f3D842108, %f184, %p74;
	mul.f32 	%f186, %f185, %f185;
	sub.f32 	%f187, %f176, %f175;
	fma.rn.f32 	%f188, %f187, %f186, %f175;
	st.global.f32 	[%rd60+-4], %f188;
	ld.global.nc.f32 	%f189, [%rd57];
	ld.global.nc.f32 	%f190, [%rd58];
	ld.global.nc.f32 	%f191, [%rd61];
	sub.f32 	%f192, %f190, %f191;
	ld.global.nc.f32 	%f193, [%rd62];
	sub.f32 	%f194, %f189, %f193;
	abs.f32 	%f195, %f194;
	setp.eq.f32 	%p75, %f192, 0f00000000;
	div.rn.f32 	%f196, %f195, %f192;
	fma.rn.f32 	%f197, %f196, 0f3F1A268A, 0f3D842108;
	selp.f32 	%f198, 0f3D842108, %f197, %p75;
	mul.f32 	%f199, %f198, %f198;
	sub.f32 	%f200, %f189, %f188;
	fma.rn.f32 	%f201, %f200, %f199, %f188;
	st.global.f32 	[%rd60], %f201;
	ld.global.nc.f32 	%f202, [%rd57+4];
	ld.global.nc.f32 	%f203, [%rd58+4];
	ld.global.nc.f32 	%f204, [%rd61+4];
	sub.f32 	%f205, %f203, %f204;
	ld.global.nc.f32 	%f206, [%rd62+4];
	sub.f32 	%f207, %f202, %f206;
	abs.f32 	%f208, %f207;
	setp.eq.f32 	%p76, %f205, 0f00000000;
	div.rn.f32 	%f209, %f208, %f205;
	fma.rn.f32 	%f210, %f209, 0f3F1A268A, 0f3D842108;
	selp.f32 	%f211, 0f3D842108, %f210, %p76;
	mul.f32 	%f212, %f211, %f211;
	sub.f32 	%f213, %f202, %f201;
	fma.rn.f32 	%f218, %f213, %f212, %f201;
	st.global.f32 	[%rd60+4], %f218;
	add.s32 	%r139, %r139, 4;
	add.s32 	%r141, %r141, 4;
	add.s32 	%r140, %r140, 4;
	setp.ne.s32 	%p77, %r141, 0;
	@%p77 bra 	$L__BB1_26;
$L__BB1_27:
	ret;

}
	// .globl	kama_many_series_one_param_time_major_f32
.visible .entry kama_many_series_one_param_time_major_f32(
	.param .u64 .ptr .align 1 kama_many_series_one_param_time_major_f32_param_0,
	.param .u32 kama_many_series_one_param_time_major_f32_param_1,
	.param .u32 kama_many_series_one_param_time_major_f32_param_2,
	.param .u32 kama_many_series_one_param_time_major_f32_param_3,
	.param .u64 .ptr .align 1 kama_many_series_one_param_time_major_f32_param_4,
	.param .u64 .ptr .align 1 kama_many_series_one_param_time_major_f32_param_5
)
.maxntid 32
{
	.reg .pred 	%p<47>;
	.reg .b32 	%r<174>;
	.reg .b32 	%f<48>;
	.reg .b64 	%rd<87>;
	.reg .b64 	%fd<215>;

	ld.param.u64 	%rd4, [kama_many_series_one_param_time_major_f32_param_0];
	ld.param.u32 	%r80, [kama_many_series_one_param_time_major_f32_param_1];
	ld.param.u32 	%r81, [kama_many_series_one_param_time_major_f32_param_2];
	ld.param.u32 	%r82, [kama_many_series_one_param_time_major_f32_param_3];
	ld.param.u64 	%rd3, [kama_many_series_one_param_time_major_f32_param_4];
	ld.param.u64 	%rd5, [kama_many_series_one_param_time_major_f32_param_5];
	cvta.to.global.u64 	%rd1, %rd5;
	cvta.to.global.u64 	%rd2, %rd4;
	mov.u32 	%r1, %ctaid.x;
	setp.ge.s32 	%p3, %r1, %r81;
	@%p3 bra 	$L__BB2_32;
	cvta.to.global.u64 	%rd6, %rd3;
	mul.wide.u32 	%rd7, %r1, 4;
	add.s64 	%rd8, %rd6, %rd7;
	ld.global.nc.u32 	%r170, [%rd8];
	setp.lt.s32 	%p5, %r80, 1;
	mov.pred 	%p46, -1;
	@%p5 bra 	$L__BB2_4;
	setp.lt.s32 	%p7, %r170, 0;
	setp.le.s32 	%p8, %r82, %r170;
	or.pred  	%p9, %p7, %p8;
	@%p9 bra 	$L__BB2_4;
	sub.s32 	%r83, %r82, %r170;
	setp.ge.s32 	%p46, %r80, %r83;
$L__BB2_4:
	add.s32 	%r3, %r170, %r80;
	setp.lt.s32 	%p10, %r3, %r82;
	not.pred 	%p11, %p46;
	and.pred  	%p12, %p11, %p10;
	@%p12 bra 	$L__BB2_8;
	mov.u32 	%r149, %tid.x;
	setp.ge.s32 	%p44, %r149, %r82;
	@%p44 bra 	$L__BB2_32;
	mov.u32 	%r5, %ntid.x;
$L__BB2_7:
	mad.lo.s32 	%r147, %r149, %r81, %r1;
	mul.wide.s32 	%rd85, %r147, 4;
	add.s64 	%rd86, %rd1, %rd85;
	mov.b32 	%r148, 2147483647;
	st.global.u32 	[%rd86], %r148;
	add.s32 	%r149, %r149, %r5;
	setp.lt.s32 	%p45, %r149, %r82;
	@%p45 bra 	$L__BB2_7;
	bra.uni 	$L__BB2_32;
$L__BB2_8:
	mov.u32 	%r8, %tid.x;
	setp.ge.s32 	%p13, %r8, %r3;
	@%p13 bra 	$L__BB2_11;
	mov.u32 	%r9, %ntid.x;
	mov.u32 	%r150, %r8;
$L__BB2_10:
	mad.lo.s32 	%r84, %r150, %r81, %r1;
	mul.wide.s32 	%rd9, %r84, 4;
	add.s64 	%rd10, %rd1, %rd9;
	mov.b32 	%r85, 2147483647;
	st.global.u32 	[%rd10], %r85;
	add.s32 	%r150, %r150, %r9;
	setp.lt.s32 	%p14, %r150, %r3;
	@%p14 bra 	$L__BB2_10;
$L__BB2_11:
	add.s32 	%r161, %r170, %r8;
	setp.ge.s32 	%p15, %r8, %r80;
	mov.f64 	%fd202, 0d0000000000000000;
	@%p15 bra 	$L__BB2_23;
	add.s32 	%r13, %r161, 32;
	max.s32 	%r86, %r13, %r3;
	not.b32 	%r87, %r8;
	add.s32 	%r88, %r86, %r87;
	sub.s32 	%r14, %r88, %r170;
	shr.u32 	%r89, %r14, 5;
	add.s32 	%r15, %r89, 1;
	and.b32  	%r16, %r15, 7;
	setp.lt.u32 	%p16, %r14, 224;
	mov.f64 	%fd202, 0d0000000000000000;
	@%p16 bra 	$L__BB2_15;
	mad.lo.s32 	%r159, %r81, %r13, %r1;
	shl.b32 	%r18, %r81, 8;
	add.s32 	%r90, %r161, 64;
	mad.lo.s32 	%r158, %r81, %r90, %r1;
	add.s32 	%r91, %r161, 96;
	mad.lo.s32 	%r157, %r81, %r91, %r1;
	add.s32 	%r92, %r161, 128;
	mad.lo.s32 	%r156, %r81, %r92, %r1;
	add.s32 	%r93, %r161, 160;
	mad.lo.s32 	%r155, %r81, %r93, %r1;
	add.s32 	%r94, %r161, 192;
	mad.lo.s32 	%r154, %r81, %r94, %r1;
	add.s32 	%r95, %r161, 224;
	mad.lo.s32 	%r153, %r81, %r95, %r1;
	mad.lo.s32 	%r152, %r81, %r161, %r1;
	and.b32  	%r96, %r15, 268435448;
	neg.s32 	%r151, %r96;
	mov.f64 	%fd202, 0d0000000000000000;
	mul.wide.s32 	%rd13, %r81, 4;
$L__BB2_14:
	.pragma "nounroll";
	mul.wide.s32 	%rd11, %r152, 4;
	add.s64 	%rd12, %rd2, %rd11;
	ld.global.nc.f32 	%f2, [%rd12];
	cvt.f64.f32 	%fd40, %f2;
	add.s64 	%rd14, %rd12, %rd13;
	ld.global.nc.f32 	%f3, [%rd14];
	cvt.f64.f32 	%fd41, %f3;
	sub.f64 	%fd42, %fd41, %fd40;
	abs.f64 	%fd43, %fd42;
	add.f64 	%fd44, %fd202, %fd43;
	mul.wide.s32 	%rd15, %r159, 4;
	add.s64 	%rd16, %rd2, %rd15;
	ld.global.nc.f32 	%f4, [%rd16];
	cvt.f64.f32 	%fd45, %f4;
	add.s64 	%rd17, %rd16, %rd13;
	ld.global.nc.f32 	%f5, [%rd17];
	cvt.f64.f32 	%fd46, %f5;
	sub.f64 	%fd47, %fd46, %fd45;
	abs.f64 	%fd48, %fd47;
	add.f64 	%fd49, %fd44, %fd48;
	mul.wide.s32 	%rd18, %r158, 4;
	add.s64 	%rd19, %rd2, %rd18;
	ld.global.nc.f32 	%f6, [%rd19];
	cvt.f64.f32 	%fd50, %f6;
	add.s64 	%rd20, %rd19, %rd13;
	ld.global.nc.f32 	%f7, [%rd20];
	cvt.f64.f32 	%fd51, %f7;
	sub.f64 	%fd52, %fd51, %fd50;
	abs.f64 	%fd53, %fd52;
	add.f64 	%fd54, %fd49, %fd53;
	mul.wide.s32 	%rd21, %r157, 4;
	add.s64 	%rd22, %rd2, %rd21;
	ld.global.nc.f32 	%f8, [%rd22];
	cvt.f64.f32 	%fd55, %f8;
	add.s64 	%rd23, %rd22, %rd13;
	ld.global.nc.f32 	%f9, [%rd23];
	cvt.f64.f32 	%fd56, %f9;
	sub.f64 	%fd57, %fd56, %fd55;
	abs.f64 	%fd58, %fd57;
	add.f64 	%fd59, %fd54, %fd58;
	mul.wide.s32 	%rd24, %r156, 4;
	add.s64 	%rd25, %rd2, %rd24;
	ld.global.nc.f32 	%f10, [%rd25];
	cvt.f64.f32 	%fd60, %f10;
	add.s64 	%rd26, %rd25, %rd13;
	ld.global.nc.f32 	%f11, [%rd26];
	cvt.f64.f32 	%fd61, %f11;
	sub.f64 	%fd62, %fd61, %fd60;
	abs.f64 	%fd63, %fd62;
	add.f64 	%fd64, %fd59, %fd63;
	mul.wide.s32 	%rd27, %r155, 4;
	add.s64 	%rd28, %rd2, %rd27;
	ld.global.nc.f32 	%f12, [%rd28];
	cvt.f64.f32 	%fd65, %f12;
	add.s64 	%rd29, %rd28, %rd13;
	ld.global.nc.f32 	%f13, [%rd29];
	cvt.f64.f32 	%fd66, %f13;
	sub.f64 	%fd67, %fd66, %fd65;
	abs.f64 	%fd68, %fd67;
	add.f64 	%fd69, %fd64, %fd68;
	mul.wide.s32 	%rd30, %r154, 4;
	add.s64 	%rd31, %rd2, %rd30;
	ld.global.nc.f32 	%f14, [%rd31];
	cvt.f64.f32 	%fd70, %f14;
	add.s64 	%rd32, %rd31, %rd13;
	ld.global.nc.f32 	%f15, [%rd32];
	cvt.f64.f32 	%fd71, %f15;
	sub.f64 	%fd72, %fd71, %fd70;
	abs.f64 	%fd73, %fd72;
	add.f64 	%fd74, %fd69, %fd73;
	mul.wide.s32 	%rd33, %r153, 4;
	add.s64 	%rd34, %rd2, %rd33;
	ld.global.nc.f32 	%f16, [%rd34];
	cvt.f64.f32 	%fd75, %f16;
	add.s64 	%rd35, %rd34, %rd13;
	ld.global.nc.f32 	%f17, [%rd35];
	cvt.f64.f32 	%fd76, %f17;
	sub.f64 	%fd77, %fd76, %fd75;
	abs.f64 	%fd78, %fd77;
	add.f64 	%fd202, %fd74, %fd78;
	add.s32 	%r161, %r161, 256;
	add.s32 	%r159, %r159, %r18;
	add.s32 	%r158, %r158, %r18;
	add.s32 	%r157, %r157, %r18;
	add.s32 	%r156, %r156, %r18;
	add.s32 	%r155, %r155, %r18;
	add.s32 	%r154, %r154, %r18;
	add.s32 	%r153, %r153, %r18;
	add.s32 	%r152, %r152, %r18;
	add.s32 	%r151, %r151, 8;
	setp.ne.s32 	%p17, %r151, 0;
	@%p17 bra 	$L__BB2_14;
$L__BB2_15:
	setp.eq.s32 	%p18, %r16, 0;
	@%p18 bra 	$L__BB2_23;
	setp.lt.u32 	%p19, %r16, 4;
	@%p19 bra 	$L__BB2_18;
	mul.lo.s32 	%r97, %r161, %r81;
	add.s32 	%r98, %r97, %r1;
	mul.wide.s32 	%rd36, %r98, 4;
	add.s64 	%rd37, %rd2, %rd36;
	ld.global.nc.f32 	%f18, [%rd37];
	cvt.f64.f32 	%fd80, %f18;
	add.s32 	%r99, %r97, %r81;
	mul.wide.s32 	%rd38, %r81, 4;
	add.s64 	%rd39, %rd37, %rd38;
	ld.global.nc.f32 	%f19, [%rd39];
	cvt.f64.f32 	%fd81, %f19;
	sub.f64 	%fd82, %fd81, %fd80;
	abs.f64 	%fd83, %fd82;
	add.f64 	%fd84, %fd202, %fd83;
	mul.lo.s32 	%r100, %r81, 31;
	add.s32 	%r101, %r99, %r100;
	add.s32 	%r102, %r101, %r1;
	mul.wide.s32 	%rd40, %r102, 4;
	add.s64 	%rd41, %rd2, %rd40;
	ld.global.nc.f32 	%f20, [%rd41];
	cvt.f64.f32 	%fd85, %f20;
	add.s32 	%r103, %r101, %r81;
	add.s64 	%rd42, %rd41, %rd38;
	ld.global.nc.f32 	%f21, [%rd42];
	cvt.f64.f32 	%fd86, %f21;
	sub.f64 	%fd87, %fd86, %fd85;
	abs.f64 	%fd88, %fd87;
	add.f64 	%fd89, %fd84, %fd88;
	add.s32 	%r104, %r103, %r100;
	add.s32 	%r105, %r104, %r1;
	mul.wide.s32 	%rd43, %r105, 4;
	add.s64 	%rd44, %rd2, %rd43;
	ld.global.nc.f32 	%f22, [%rd44];
	cvt.f64.f32 	%fd90, %f22;
	add.s32 	%r106, %r104, %r81;
	add.s64 	%rd45, %rd44, %rd38;
	ld.global.nc.f32 	%f23, [%rd45];
	cvt.f64.f32 	%fd91, %f23;
	sub.f64 	%fd92, %fd91, %fd90;
	abs.f64 	%fd93, %fd92;
	add.f64 	%fd94, %fd89, %fd93;
	add.s32 	%r107, %r106, %r100;
	add.s32 	%r108, %r107, %r1;
	mul.wide.s32 	%rd46, %r108, 4;
	add.s64 	%rd47, %rd2, %rd46;
	ld.global.nc.f32 	%f24, [%rd47];
	cvt.f64.f32 	%fd95, %f24;
	add.s64 	%rd48, %rd47, %rd38;
	ld.global.nc.f32 	%f25, [%rd48];
	cvt.f64.f32 	%fd96, %f25;
	sub.f64 	%fd97, %fd96, %fd95;
	abs.f64 	%fd98, %fd97;
	add.f64 	%fd202, %fd94, %fd98;
	add.s32 	%r161, %r161, 128;
$L__BB2_18:
	and.b32  	%r109, %r15, 3;
	setp.eq.s32 	%p20, %r109, 0;
	@%p20 bra 	$L__BB2_23;
	setp.eq.s32 	%p21, %r109, 1;
	@%p21 bra 	$L__BB2_21;
	mul.lo.s32 	%r110, %r161, %r81;
	add.s32 	%r111, %r110, %r1;
	mul.wide.s32 	%rd49, %r111, 4;
	add.s64 	%rd50, %rd2, %rd49;
	ld.global.nc.f32 	%f26, [%rd50];
	cvt.f64.f32 	%fd100, %f26;
	add.s32 	%r112, %r110, %r81;
	mul.wide.s32 	%rd51, %r81, 4;
	add.s64 	%rd52, %rd50, %rd51;
	ld.global.nc.f32 	%f27, [%rd52];
	cvt.f64.f32 	%fd101, %f27;
	sub.f64 	%fd102, %fd101, %fd100;
	abs.f64 	%fd103, %fd102;
	add.f64 	%fd104, %fd202, %fd103;
	mad.lo.s32 	%r113, %r81, 31, %r112;
	add.s32 	%r114, %r113, %r1;
	mul.wide.s32 	%rd53, %r114, 4;
	add.s64 	%rd54, %rd2, %rd53;
	ld.global.nc.f32 	%f28, [%rd54];
	cvt.f64.f32 	%fd105, %f28;
	add.s64 	%rd55, %rd54, %rd51;
	ld.global.nc.f32 	%f29, [%rd55];
	cvt.f64.f32 	%fd106, %f29;
	sub.f64 	%fd107, %fd106, %fd105;
	abs.f64 	%fd108, %fd107;
	add.f64 	%fd202, %fd104, %fd108;
	add.s32 	%r161, %r161, 64;
$L__BB2_21:
	and.b32  	%r115, %r14, 32;
	setp.ne.s32 	%p22, %r115, 0;
	@%p22 bra 	$L__BB2_23;
	mad.lo.s32 	%r116, %r161, %r81, %r1;
	mul.wide.s32 	%rd56, %r116, 4;
	add.s64 	%rd57, %rd2, %rd56;
	ld.global.nc.f32 	%f30, [%rd57];
	cvt.f64.f32 	%fd109, %f30;
	mul.wide.s32 	%rd58, %r81, 4;
	add.s64 	%rd59, %rd57, %rd58;
	ld.global.nc.f32 	%f31, [%rd59];
	cvt.f64.f32 	%fd110, %f31;
	sub.f64 	%fd111, %fd110, %fd109;
	abs.f64 	%fd112, %fd111;
	add.f64 	%fd202, %fd202, %fd112;
$L__BB2_23:
	// begin inline asm
	activemask.b32 %r117;
	// end inline asm
	// begin inline asm
	mov.b64 {%r118,%r119}, %fd202;
	// end inline asm
	shfl.sync.down.b32	%r121|%p23, %r119, 16, 31, %r117;
	shfl.sync.down.b32	%r120|%p24, %r118, 16, 31, %r117;
	// begin inline asm
	mov.b64 %fd114, {%r120,%r121};
	// end inline asm
	add.f64 	%fd115, %fd202, %fd114;
	// begin inline asm
	mov.b64 {%r122,%r123}, %fd115;
	// end inline asm
	shfl.sync.down.b32	%r125|%p25, %r123, 8, 31, %r117;
	shfl.sync.down.b32	%r124|%p26, %r122, 8, 31, %r117;
	// begin inline asm
	mov.b64 %fd116, {%r124,%r125};
	// end inline asm
	add.f64 	%fd117, %fd115, %fd116;
	// begin inline asm
	mov.b64 {%r126,%r127}, %fd117;
	// end inline asm
	shfl.sync.down.b32	%r129|%p27, %r127, 4, 31, %r117;
	shfl.sync.down.b32	%r128|%p28, %r126, 4, 31, %r117;
	// begin inline asm
	mov.b64 %fd118, {%r128,%r129};
	// end inline asm
	add.f64 	%fd119, %fd117, %fd118;
	// begin inline asm
	mov.b64 {%r130,%r131}, %fd119;
	// end inline asm
	shfl.sync.down.b32	%r133|%p29, %r131, 2, 31, %r117;
	shfl.sync.down.b32	%r132|%p30, %r130, 2, 31, %r117;
	// begin inline asm
	mov.b64 %fd120, {%r132,%r133};
	// end inline asm
	add.f64 	%fd121, %fd119, %fd120;
	// begin inline asm
	mov.b64 {%r134,%r135}, %fd121;
	// end inline asm
	shfl.sync.down.b32	%r137|%p31, %r135, 1, 31, %r117;
	shfl.sync.down.b32	%r136|%p32, %r134, 1, 31, %r117;
	// begin inline asm
	mov.b64 %fd122, {%r136,%r137};
	// end inline asm
	add.f64 	%fd206, %fd121, %fd122;
	setp.ne.s32 	%p33, %r8, 0;
	@%p33 bra 	$L__BB2_32;
	mad.lo.s32 	%r138, %r3, %r81, %r1;
	mul.wide.s32 	%rd60, %r138, 4;
	add.s64 	%rd61, %rd2, %rd60;
	ld.global.nc.f32 	%f1, [%rd61];
	add.s64 	%rd62, %rd1, %rd60;
	st.global.f32 	[%rd62], %f1;
	add.s32 	%r173, %r3, 1;
	setp.ge.s32 	%p34, %r173, %r82;
	@%p34 bra 	$L__BB2_32;
	mad.lo.s32 	%r139, %r170, %r81, %r1;
	mul.wide.s32 	%rd63, %r139, 4;
	add.s64 	%rd64, %rd2, %rd63;
	ld.global.nc.f32 	%f32, [%rd64];
	cvt.f64.f32 	%fd203, %f32;
	cvt.f64.f32 	%fd204, %f1;
	not.b32 	%r140, %r170;
	add.s32 	%r141, %r82, %r140;
	sub.s32 	%r142, %r141, %r80;
	and.b32  	%r53, %r142, 3;
	setp.eq.s32 	%p35, %r53, 0;
	mov.f64 	%fd213, %fd204;
	@%p35 bra 	$L__BB2_29;
	mad.lo.s32 	%r167, %r81, %r173, %r1;
	add.s32 	%r166, %r170, 1;
	mad.lo.s32 	%r143, %r81, %r170, %r81;
	add.s32 	%r165, %r1, %r143;
	neg.s32 	%r164, %r53;
	mov.u32 	%r168, %r3;
	mov.f64 	%fd205, %fd204;
$L__BB2_27:
	.pragma "nounroll";
	mov.u32 	%r170, %r166;
	mul.wide.s32 	%rd65, %r167, 4;
	add.s64 	%rd66, %rd2, %rd65;
	ld.global.nc.f32 	%f33, [%rd66];
	cvt.f64.f32 	%fd213, %f33;
	mul.wide.s32 	%rd67, %r165, 4;
	add.s64 	%rd68, %rd2, %rd67;
	ld.global.nc.f32 	%f34, [%rd68];
	cvt.f64.f32 	%fd21, %f34;
	sub.f64 	%fd123, %fd213, %fd205;
	abs.f64 	%fd124, %fd123;
	sub.f64 	%fd125, %fd21, %fd203;
	abs.f64 	%fd126, %fd125;
	sub.f64 	%fd127, %fd124, %fd126;
	add.f64 	%fd206, %fd206, %fd127;
	sub.f64 	%fd128, %fd213, %fd21;
	abs.f64 	%fd129, %fd128;
	setp.eq.f64 	%p36, %fd206, 0d0000000000000000;
	div.rn.f64 	%fd130, %fd129, %fd206;
	fma.rn.f64 	%fd131, %fd130, 0d3FE344D1344D1344, 0d3FB0842108421084;
	selp.f64 	%fd132, 0d3FB0842108421084, %fd131, %p36;
	mul.f64 	%fd133, %fd132, %fd132;
	sub.f64 	%fd134, %fd213, %fd204;
	fma.rn.f64 	%fd204, %fd134, %fd133, %fd204;
	cvt.rn.f32.f64 	%f35, %fd204;
	add.s64 	%rd69, %rd1, %rd65;
	st.global.f32 	[%rd69], %f35;
	add.s32 	%r168, %r168, 1;
	add.s32 	%r167, %r167, %r81;
	add.s32 	%r166, %r170, 1;
	add.s32 	%r165, %r165, %r81;
	add.s32 	%r164, %r164, 1;
	setp.ne.s32 	%p37, %r164, 0;
	mov.f64 	%fd203, %fd21;
	mov.f64 	%fd205, %fd213;
	@%p37 bra 	$L__BB2_27;
	add.s32 	%r173, %r168, 1;
	mov.f64 	%fd203, %fd21;
$L__BB2_29:
	sub.s32 	%r144, %r82, %r3;
	add.s32 	%r145, %r144, -2;
	setp.lt.u32 	%p38, %r145, 3;
	@%p38 bra 	$L__BB2_32;
	mad.lo.s32 	%r172, %r173, %r81, %r1;
	shl.b32 	%r72, %r81, 2;
	mad.lo.s32 	%r146, %r81, %r170, %r81;
	add.s32 	%r171, %r1, %r146;
	mul.wide.s32 	%rd75, %r81, 4;
$L__BB2_31:
	mul.wide.s32 	%rd70, %r172, 4;
	add.s64 	%rd71, %rd2, %rd70;
	ld.global.nc.f32 	%f36, [%rd71];
	cvt.f64.f32 	%fd135, %f36;
	mul.wide.s32 	%rd72, %r171, 4;
	add.s64 	%rd73, %rd2, %rd72;
	ld.global.nc.f32 	%f37, [%rd73];
	cvt.f64.f32 	%fd136, %f37;
	sub.f64 	%fd137, %fd135, %fd213;
	abs.f64 	%fd138, %fd137;
	sub.f64 	%fd139, %fd136, %fd203;
	abs.f64 	%fd140, %fd139;
	sub.f64 	%fd141, %fd138, %fd140;
	add.f64 	%fd142, %fd206, %fd141;
	sub.f64 	%fd143, %fd135, %fd136;
	abs.f64 	%fd144, %fd143;
	setp.eq.f64 	%p39, %fd142, 0d0000000000000000;
	div.rn.f64 	%fd145, %fd144, %fd142;
	fma.rn.f64 	%fd146, %fd145, 0d3FE344D1344D1344, 0d3FB0842108421084;
	selp.f64 	%fd147, 0d3FB0842108421084, %fd146, %p39;
	mul.f64 	%fd148, %fd147, %fd147;
	sub.f64 	%fd149, %fd135, %fd204;
	fma.rn.f64 	%fd150, %fd149, %fd148, %fd204;
	cvt.rn.f32.f64 	%f38, %fd150;
	add.s64 	%rd74, %rd1, %rd70;
	st.global.f32 	[%rd74], %f38;
	add.s64 	%rd76, %rd71, %rd75;
	ld.global.nc.f32 	%f39, [%rd76];
	cvt.f64.f32 	%fd151, %f39;
	add.s64 	%rd77, %rd73, %rd75;
	ld.global.nc.f32 	%f40, [%rd77];
	cvt.f64.f32 	%fd152, %f40;
	sub.f64 	%fd153, %fd151, %fd135;
	abs.f64 	%fd154, %fd153;
	sub.f64 	%fd155, %fd152, %fd136;
	abs.f64 	%fd156, %fd155;
	sub.f64 	%fd157, %fd154, %fd156;
	add.f64 	%fd158, %fd142, %fd157;
	sub.f64 	%fd159, %fd151, %fd152;
	abs.f64 	%fd160, %fd159;
	setp.eq.f64 	%p40, %fd158, 0d0000000000000000;
	div.rn.f64 	%fd161, %fd160, %fd158;
	fma.rn.f64 	%fd162, %fd161, 0d3FE344D1344D1344, 0d3FB0842108421084;
	selp.f64 	%fd163, 0d3FB0842108421084, %fd162, %p40;
	mul.f64 	%fd164, %fd163, %fd163;
	sub.f64 	%fd165, %fd151, %fd150;
	fma.rn.f64 	%fd166, %fd165, %fd164, %fd150;
	cvt.rn.f32.f64 	%f41, %fd166;
	add.s64 	%rd78, %rd74, %rd75;
	st.global.f32 	[%rd78], %f41;
	add.s64 	%rd79, %rd76, %rd75;
	ld.global.nc.f32 	%f42, [%rd79];
	cvt.f64.f32 	%fd167, %f42;
	add.s64 	%rd80, %rd77, %rd75;
	ld.global.nc.f32 	%f43, [%rd80];
	cvt.f64.f32 	%fd168, %f43;
	sub.f64 	%fd169, %fd167, %fd151;
	abs.f64 	%fd170, %fd169;
	sub.f64 	%fd171, %fd168, %fd152;
	abs.f64 	%fd172, %fd171;
	sub.f64 	%fd173, %fd170, %fd172;
	add.f64 	%fd174, %fd158, %fd173;
	sub.f64 	%fd175, %fd167, %fd168;
	abs.f64 	%fd176, %fd175;
	setp.eq.f64 	%p41, %fd174, 0d0000000000000000;
	div.rn.f64 	%fd177, %fd176, %fd174;
	fma.rn.f64 	%fd178, %fd177, 0d3FE344D1344D1344, 0d3FB0842108421084;
	selp.f64 	%fd179, 0d3FB0842108421084, %fd178, %p41;
	mul.f64 	%fd180, %fd179, %fd179;
	sub.f64 	%fd181, %fd167, %fd166;
	fma.rn.f64 	%fd182, %fd181, %fd180, %fd166;
	cvt.rn.f32.f64 	%f44, %fd182;
	add.s64 	%rd81, %rd78, %rd75;
	st.global.f32 	[%rd81], %f44;
	add.s64 	%rd82, %rd79, %rd75;
	ld.global.nc.f32 	%f45, [%rd82];
	cvt.f64.f32 	%fd213, %f45;
	add.s64 	%rd83, %rd80, %rd75;
	ld.global.nc.f32 	%f46, [%rd83];
	cvt.f64.f32 	%fd203, %f46;
	sub.f64 	%fd183, %fd213, %fd167;
	abs.f64 	%fd184, %fd183;
	sub.f64 	%fd185, %fd203, %fd168;
	abs.f64 	%fd186, %fd185;
	sub.f64 	%fd187, %fd184, %fd186;
	add.f64 	%fd206, %fd174, %fd187;
	sub.f64 	%fd188, %fd213, %fd203;
	abs.f64 	%fd189, %fd188;
	setp.eq.f64 	%p42, %fd206, 0d0000000000000000;
	div.rn.f64 	%fd190, %fd189, %fd206;
	fma.rn.f64 	%fd191, %fd190, 0d3FE344D1344D1344, 0d3FB0842108421084;
	selp.f64 	%fd192, 0d3FB0842108421084, %fd191, %p42;
	mul.f64 	%fd193, %fd192, %fd192;
	sub.f64 	%fd194, %fd213, %fd182;
	fma.rn.f64 	%fd204, %fd194, %fd193, %fd182;
	cvt.rn.f32.f64 	%f47, %fd204;
	add.s64 	%rd84, %rd81, %rd75;
	st.global.f32 	[%rd84], %f47;
	add.s32 	%r173, %r173, 4;
	add.s32 	%r172, %r172, %r72;
	add.s32 	%r171, %r171, %r72;
	setp.lt.s32 	%p43, %r173, %r82;
	@%p43 bra 	$L__BB2_31;
$L__BB2_32:
	ret;

}


// ===== COMPILED SASS (sm_100) =====

	.target	sm_100

	.elftype	@"ET_EXEC"


//--------------------- .note.nv.tkinfo           --------------------------
	.section	.note.nv.tkinfo,"",@"SHT_NOTE"
	.sectionflags	@"SHF_NOTE_NV_TKINFO"
	.tkinfo
        /*0018*/ 	.word	0x00000002
        /*0030*/ 	.string	""
        /*0030*/ 	.string	"ptxas"
        /*0030*/ 	.string	"Cuda compilation tools, release 13.0, V13.0.88"
        /*0030*/ 	.string	"Build cuda_13.0.r13.0/compiler.36424714_0"
        /*0030*/ 	.string	"-arch sm_100 -m 64 "



//--------------------- .note.nv.cuinfo           --------------------------
	.section	.note.nv.cuinfo,"",@"SHT_NOTE"
	.sectionflags	@"SHF_NOTE_NV_CUINFO"
        /*0018*/ 	.short	0x0002
        /*001a*/ 	.short	0x0064
        /*001c*/ 	.short	0x0082
	.zero		2


//--------------------- .nv.info                  --------------------------
	.section	.nv.info,"",@"SHT_CUDA_INFO"
	.align	4


	//----- nvinfo : EIATTR_REGCOUNT
	.align		4
        /*0000*/ 	.byte	0x04, 0x2f
        /*0002*/ 	.short	(.L_1 - .L_0)
	.align		4
.L_0:
        /*0004*/ 	.word	index@(kama_batch_f32)
        /*0008*/ 	.word	0x00000030


	//----- nvinfo : EIATTR_FRAME_SIZE
	.align		4
.L_1:
        /*000c*/ 	.byte	0x04, 0x11
        /*000e*/ 	.short	(.L_3 - .L_2)
	.align		4
.L_2:
        /*0010*/ 	.word	index@($__internal_2_$__cuda_sm20_div_rn_f64_full)
        /*0014*/ 	.word	0x00000000


	//----- nvinfo : EIATTR_FRAME_SIZE
	.align		4
.L_3:
        /*0018*/ 	.byte	0x04, 0x11
        /*001a*/ 	.short	(.L_5 - .L_4)
	.align		4
.L_4:
        /*001c*/ 	.word	index@(kama_batch_f32)
        /*0020*/ 	.word	0x00000000


	//----- nvinfo : EIATTR_REGCOUNT
	.align		4
.L_5:
        /*0024*/ 	.byte	0x04, 0x2f
        /*0026*/ 	.short	(.L_7 - .L_6)
	.align		4
.L_6:
        /*0028*/ 	.word	index@(kama_batch_prefix_f32)
        /*002c*/ 	.word	0x00000024


	//----- nvinfo : EIATTR_FRAME_SIZE
	.align		4
.L_7:
        /*0030*/ 	.byte	0x04, 0x11
        /*0032*/ 	.short	(.L_9 - .L_8)
	.align		4
.L_8:
        /*0034*/ 	.word	index@($__internal_1_$__cuda_sm3x_div_rn_noftz_f32_slowpath)
        /*0038*/ 	.word	0x00000000


	//----- nvinfo : EIATTR_FRAME_SIZE
	.align		4
.L_9:
        /*003c*/ 	.byte	0x04, 0x11
        /*003e*/ 	.short	(.L_11 - .L_10)
	.align		4
.L_10:
        /*0040*/ 	.word	index@(kama_batch_prefix_f32)
        /*0044*/ 	.word	0x00000000


	//----- nvinfo : EIATTR_REGCOUNT
	.align		4
.L_11:
        /*0048*/ 	.byte	0x04, 0x2f
        /*004a*/ 	.short	(.L_13 - .L_12)
	.align		4
.L_12:
        /*004c*/ 	.word	index@(kama_many_series_one_param_time_major_f32)
        /*0050*/ 	.word	0x00000040


	//----- nvinfo : EIATTR_FRAME_SIZE
	.align		4
.L_13:
        /*0054*/ 	.byte	0x04, 0x11
        /*0056*/ 	.short	(.L_15 - .L_14)
	.align		4
.L_14:
        /*0058*/ 	.word	index@($__internal_0_$__cuda_sm20_div_rn_f64_full)
        /*005c*/ 	.word	0x00000000


	//----- nvinfo : EIATTR_FRAME_SIZE
	.align		4
.L_15:
        /*0060*/ 	.byte	0x04, 0x11
        /*0062*/ 	.short	(.L_17 - .L_16)
	.align		4
.L_16:
        /*0064*/ 	.word	index@(kama_many_series_one_param_time_major_f32)
        /*0068*/ 	.word	0x00000000


	//----- nvinfo : EIATTR_MIN_STACK_SIZE
	.align		4
.L_17:
        /*006c*/ 	.byte	0x04, 0x12
        /*006e*/ 	.short	(.L_19 - .L_18)
	.align		4
.L_18:
        /*0070*/ 	.word	index@(kama_many_series_one_param_time_major_f32)
        /*0074*/ 	.word	0x00000000


	//----- nvinfo : EIATTR_MIN_STACK_SIZE
	.align		4
.L_19:
        /*0078*/ 	.byte	0x04, 0x12
        /*007a*/ 	.short	(.L_21 - .L_20)
	.align		4
.L_20:
        /*007c*/ 	.word	index@(kama_batch_prefix_f32)
        /*0080*/ 	.word	0x00000000


	//----- nvinfo : EIATTR_MIN_STACK_SIZE
	.align		4
.L_21:
        /*0084*/ 	.byte	0x04, 0x12
        /*0086*/ 	.short	(.L_23 - .L_22)
	.align		4
.L_22:
        /*0088*/ 	.word	index@(kama_batch_f32)
        /*008c*/ 	.word	0x00000000
.L_23:


//--------------------- .nv.compat                --------------------------
	.section	.nv.compat,"",@"SHT_CUDA_COMPAT_INFO"
	.align	4
        /*0000*/ 	.byte	0x02, 0x09, 0x00, 0x00, 0x02, 0x02, 0x01, 0x00, 0x02, 0x05, 0x05, 0x00, 0x03, 0x07, 0x01, 0x01
        /*0010*/ 	.byte	0x02, 0x03, 0x00, 0x00, 0x02, 0x06, 0x01, 0x00, 0x04, 0x0b, 0x08, 0x00, 0x01, 0x00, 0x00, 0x00
        /*0020*/ 	.byte	0x00, 0x00, 0x00, 0x00


//--------------------- .nv.info.kama_many_series_one_param_time_major_f32 --------------------------
	.section	.nv.info.kama_many_series_one_param_time_major_f32,"",@"SHT_CUDA_INFO"
	.sectionflags	@""
	.align	4


	//----- nvinfo : EIATTR_CUDA_API_VERSION
	.align		4
        /*0000*/ 	.byte	0x04, 0x37
        /*0002*/ 	.short	(.L_25 - .L_24)
.L_24:
        /*0004*/ 	.word	0x00000082


	//----- nvinfo : EIATTR_KPARAM_INFO
	.align		4
.L_25:
        /*0008*/ 	.byte	0x04, 0x17
        /*000a*/ 	.short	(.L_27 - .L_26)
.L_26:
        /*000c*/ 	.word	0x00000000
        /*0010*/ 	.short	0x0005
        /*0012*/ 	.short	0x0020
        /*0014*/ 	.byte	0x00, 0xf5, 0x21, 0x00


	//----- nvinfo : EIATTR_KPARAM_INFO
	.align		4
.L_27:
        /*0018*/ 	.byte	0x04, 0x17
        /*001a*/ 	.short	(.L_29 - .L_28)
.L_28:
        /*001c*/ 	.word	0x00000000
        /*0020*/ 	.short	0x0004
        /*0022*/ 	.short	0x0018
        /*0024*/ 	.byte	0x00, 0xf5, 0x21, 0x00


	//----- nvinfo : EIATTR_KPARAM_INFO
	.align		4
.L_29:
        /*0028*/ 	.byte	0x04, 0x17
        /*002a*/ 	.short	(.L_31 - .L_30)
.L_30:
        /*002c*/ 	.word	0x00000000
        /*0030*/ 	.short	0x0003
        /*0032*/ 	.short	0x0010
        /*0034*/ 	.byte	0x00, 0xf0, 0x11, 0x00


	//----- nvinfo : EIATTR_KPARAM_INFO
	.align		4
.L_31:
        /*0038*/ 	.byte	0x04, 0x17
        /*003a*/ 	.short	(.L_33 - .L_32)
.L_32:
        /*003c*/ 	.word	0x00000000
        /*0040*/ 	.short	0x0002
        /*0042*/ 	.short	0x000c
        /*0044*/ 	.byte	0x00, 0xf0, 0x11, 0x00


	//----- nvinfo : EIATTR_KPARAM_INFO
	.align		4
.L_33:
        /*0048*/ 	.byte	0x04, 0x17
        /*004a*/ 	.short	(.L_35 - .L_34)
.L_34:
        /*004c*/ 	.word	0x00000000
        /*0050*/ 	.short	0x0001
        /*0052*/ 	.short	0x0008
        /*0054*/ 	.byte	0x00, 0xf0, 0x11, 0x00


	//----- nvinfo : EIATTR_KPARAM_INFO
	.align		4
.L_35:
        /*0058*/ 	.byte	0x04, 0x17
        /*005a*/ 	.short	(.L_37 - .L_36)
.L_36:
        /*005c*/ 	.word	0x00000000
        /*0060*/ 	.short	0x0000
        /*0062*/ 	.short	0x0000
        /*0064*/ 	.byte	0x00, 0xf5, 0x21, 0x00


	//----- nvinfo : EIATTR_SPARSE_MMA_MASK
	.align		4
.L_37:
        /*0068*/ 	.byte	0x03, 0x50
        /*006a*/ 	.short	0x0000


	//----- nvinfo : EIATTR_MAXREG_COUNT
	.align		4
        /*006c*/ 	.byte	0x03, 0x1b
        /*006e*/ 	.short	0x00ff


	//----- nvinfo : EIATTR_MERCURY_ISA_VERSION
	.align		4
        /*0070*/ 	.byte	0x03, 0x5f
        /*0072*/ 	.short	0x0101


	//----- nvinfo : EIATTR_COOP_GROUP_MASK_REGIDS
	.align		4
        /*0074*/ 	.byte	0x04, 0x29
        /*0076*/ 	.short	(.L_39 - .L_38)


	//   ....[0]....
.L_38:
        /*0078*/ 	.word	0x05000007


	//   ....[1]....
        /*007c*/ 	.word	0x05000007


	//   ....[2]....
        /*0080*/ 	.word	0x05000007


	//   ....[3]....
        /*0084*/ 	.word	0x05000007


	//   ....[4]....
        /*0088*/ 	.word	0x05000007


	//   ....[5]....
        /*008c*/ 	.word	0x05000007


	//   ....[6]....
        /*0090*/ 	.word	0x05000007


	//   ....[7]....
        /*0094*/ 	.word	0x05000007


	//   ....[8]....
        /*0098*/ 	.word	0x05000007


	//   ....[9]....
        /*009c*/ 	.word	0x05000007


	//----- nvinfo : EIATTR_COOP_GROUP_INSTR_OFFSETS
	.align		4
.L_39:
        /*00a0*/ 	.byte	0x04, 0x28
        /*00a2*/ 	.short	(.L_41 - .L_40)


	//   ....[0]....
.L_40:
        /*00a4*/ 	.word	0x00000fb0


	//   ....[1]....
        /*00a8*/ 	.word	0x00000fc0


	//   ....[2]....
        /*00ac*/ 	.word	0x00000fe0


	//   ....[3]....
        /*00b0*/ 	.word	0x00000ff0


	//   ....[4]....
        /*00b4*/ 	.word	0x00001010


	//   ....[5]....
        /*00b8*/ 	.word	0x00001020


	//   ....[6]....
        /*00bc*/ 	.word	0x00001040


	//   ....[7]....
        /*00c0*/ 	.word	0x00001050


	//   ....[8]....
        /*00c4*/ 	.word	0x00001070


	//   ....[9]....
        /*00c8*/ 	.word	0x00001080


	//----- nvinfo : EIATTR_VRC_CTA_INIT_COUNT
	.align		4
.L_41:
        /*00cc*/ 	.byte	0x02, 0x4a
	.zero		1
	.zero		1


	//----- nvinfo : EIATTR_EXIT_INSTR_OFFSETS
	.align		4
        /*00d0*/ 	.byte	0x04, 0x1c
        /*00d2*/ 	.short	(.L_43 - .L_42)


	//   ....[0]....
.L_42:
        /*00d4*/ 	.word	0x00000050


	//   ....[1]....
        /*00d8*/ 	.word	0x00000160


	//   ....[2]....
        /*00dc*/ 	.word	0x00000200


	//   ....[3]....
        /*00e0*/ 	.word	0x00001090


	//   ....[4]....
        /*00e4*/ 	.word	0x00001130


	//   ....[5]....
        /*00e8*/ 	.word	0x000016e0


	//   ....[6]....
        /*00ec*/ 	.word	0x00002370


	//----- nvinfo : EIATTR_MAX_THREADS
	.align		4
.L_43:
        /*00f0*/ 	.byte	0x04, 0x05
        /*00f2*/ 	.short	(.L_45 - .L_44)
.L_44:
        /*00f4*/ 	.word	0x00000020
        /*00f8*/ 	.word	0x00000001
        /*00fc*/ 	.word	0x00000001


	//----- nvinfo : EIATTR_CRS_STACK_SIZE
	.align		4
.L_45:
        /*0100*/ 	.byte	0x04, 0x1e
        /*0102*/ 	.short	(.L_47 - .L_46)
.L_46:
        /*0104*/ 	.word	0x00000000


	//----- nvinfo : EIATTR_CBANK_PARAM_SIZE
	.align		4
.L_47:
        /*0108*/ 	.byte	0x03, 0x19
        /*010a*/ 	.short	0x0028


	//----- nvinfo : EIATTR_PARAM_CBANK
	.align		4
        /*010c*/ 	.byte	0x04, 0x0a
        /*010e*/ 	.short	(.L_49 - .L_48)
	.align		4
.L_48:
        /*0110*/ 	.word	index@(.nv.constant0.kama_many_series_one_param_time_major_f32)
        /*0114*/ 	.short	0x0380
        /*0116*/ 	.short	0x0028


	//----- nvinfo : EIATTR_SW_WAR
	.align		4
.L_49:
        /*0118*/ 	.byte	0x04, 0x36
        /*011a*/ 	.short	(.L_51 - .L_50)
.L_50:
        /*011c*/ 	.word	0x00000008
.L_51:


//--------------------- .nv.info.kama_batch_prefix_f32 --------------------------
	.section	.nv.info.kama_batch_prefix_f32,"",@"SHT_CUDA_INFO"
	.sectionflags	@""
	.align	4


	//----- nvinfo : EIATTR_CUDA_API_VERSION
	.align		4
        /*0000*/ 	.byte	0x04, 0x37
        /*0002*/ 	.short	(.L_53 - .L_52)
.L_52:
        /*0004*/ 	.word	0x00000082


	//----- nvinfo : EIATTR_KPARAM_INFO
	.align		4
.L_53:
        /*0008*/ 	.byte	0x04, 0x17
        /*000a*/ 	.short	(.L_55 - .L_54)
.L_54:
        /*000c*/ 	.word	0x00000000
        /*0010*/ 	.short	0x0006
        /*0012*/ 	.short	0x0028
        /*0014*/ 	.byte	0x00, 0xf5, 0x21, 0x00


	//----- nvinfo : EIATTR_KPARAM_INFO
	.align		4
.L_55:
        /*0018*/ 	.byte	0x04, 0x17
        /*001a*/ 	.short	(.L_57 - .L_56)
.L_56:
        /*001c*/ 	.word	0x00000000
        /*0020*/ 	.short	0x0005
        /*0022*/ 	.short	0x0020
        /*0024*/ 	.byte	0x00, 0xf0, 0x11, 0x00


	//----- nvinfo : EIATTR_KPARAM_INFO
	.align		4
.L_57:
        /*0028*/ 	.byte	0x04, 0x17
        /*002a*/ 	.short	(.L_59 - .L_58)
.L_58:
        /*002c*/ 	.word	0x00000000
        /*0030*/ 	.short	0x0004
        /*0032*/ 	.short	0x001c
        /*0034*/ 	.byte	0x00, 0xf0, 0x11, 0x00


	//----- nvinfo : EIATTR_KPARAM_INFO
	.align		4
.L_59:
        /*0038*/ 	.byte	0x04, 0x17
        /*003a*/ 	.short	(.L_61 - .L_60)
.L_60:
        /*003c*/ 	.word	0x00000000
        /*0040*/ 	.short	0x0003
        /*0042*/ 	.short	0x0018
        /*0044*/ 	.byte	0x00, 0xf0, 0x11, 0x00


	//----- nvinfo : EIATTR_KPARAM_INFO
	.align		4
.L_61:
        /*0048*/ 	.byte	0x04, 0x17
        /*004a*/ 	.short	(.L_63 - .L_62)
.L_62:
        /*004c*/ 	.word	0x00000000
        /*0050*/ 	.short	0x0002
        /*0052*/ 	.short	0x0010
        /*0054*/ 	.byte	0x00, 0xf5, 0x21, 0x00


	//----- nvinfo : EIATTR_KPARAM_INFO
	.align		4
.L_63:
        /*0058*/ 	.byte	0x04, 0x17
        /*005a*/ 	.short	(.L_65 - .L_64)
.L_64:
        /*005c*/ 	.word	0x00000000
        /*0060*/ 	.short	0x0001
        /*0062*/ 	.short	0x0008
        /*0064*/ 	.byte	0x00, 0xf5, 0x21, 0x00


	//----- nvinfo : EIATTR_KPARAM_INFO
	.align		4
.L_65:
        /*0068*/ 	.byte	0x04, 0x17
        /*006a*/ 	.short	(.L_67 - .L_66)
.L_66:
        /*006c*/ 	.word	0x00000000
        /*0070*/ 	.short	0x0000
        /*0072*/ 	.short	0x0000
        /*0074*/ 	.byte	0x00, 0xf5, 0x21, 0x00


	//----- nvinfo : EIATTR_SPARSE_MMA_MASK
	.align		4
.L_67:
        /*0078*/ 	.byte	0x03, 0x50
        /*007a*/ 	.short	0x0000


	//----- nvinfo : EIATTR_MAXREG_COUNT
	.align		4
        /*007c*/ 	.byte	0x03, 0x1b
        /*007e*/ 	.short	0x00ff


	//----- nvinfo : EIATTR_MERCURY_ISA_VERSION
	.align		4
        /*0080*/ 	.byte	0x03, 0x5f
        /*0082*/ 	.short	0x0101


	//----- nvinfo : EIATTR_COOP_GROUP_MASK_REGIDS
	.align		4
        /*0084*/ 	.byte	0x04, 0x29
        /*0086*/ 	.short	(.L_69 - .L_68)


	//   ....[0]....
.L_68:
        /*0088*/ 	.word	0xffffffff


	//   ....[1]....
        /*008c*/ 	.word	0xffffffff


	//   ....[2]....
        /*0090*/ 	.word	0xffffffff


	//   ....[3]....
        /*0094*/ 	.word	0xffffffff


	//   ....[4]....
        /*0098*/ 	.word	0xffffffff


	//   ....[5]....
        /*009c*/ 	.word	0xffffffff


	//   ....[6]....
        /*00a0*/ 	.word	0xffffffff


	//   ....[7]....
        /*00a4*/ 	.word	0xffffffff


	//   ....[8]....
        /*00a8*/ 	.word	0xffffffff


	//   ....[9]....
        /*00ac*/ 	.word	0xffffffff


	//   ....[10]....
        /*00b0*/ 	.word	0xffffffff


	//   ....[11]....
        /*00b4*/ 	.word	0xffffffff


	//   ....[12]....
        /*00b8*/ 	.word	0xffffffff


	//   ....[13]....
        /*00bc*/ 	.word	0xffffffff


	//   ....[14]....
        /*00c0*/ 	.word	0xffffffff


	//   ....[15]....
        /*00c4*/ 	.word	0xffffffff


	//   ....[16]....
        /*00c8*/ 	.word	0xffffffff


	//   ....[17]....
        /*00cc*/ 	.word	0xffffffff


	//   ....[18]....
        /*00d0*/ 	.word	0xffffffff


	//   ....[19]....
        /*00d4*/ 	.word	0xffffffff


	//   ....[20]....
        /*00d8*/ 	.word	0xffffffff


	//   ....[21]....
        /*00dc*/ 	.word	0xffffffff


	//   ....[22]....
        /*00e0*/ 	.word	0xffffffff


	//   ....[23]....
        /*00e4*/ 	.word	0xffffffff


	//   ....[24]....
        /*00e8*/ 	.word	0xffffffff


	//   ....[25]....
        /*00ec*/ 	.word	0xffffffff


	//   ....[26]....
        /*00f0*/ 	.word	0xffffffff


	//   ....[27]....
        /*00f4*/ 	.word	0xffffffff


	//   ....[28]....
        /*00f8*/ 	.word	0xffffffff


	//   ....[29]....
        /*00fc*/ 	.word	0xffffffff


	//   ....[30]....
        /*0100*/ 	.word	0xffffffff


	//   ....[31]....
        /*0104*/ 	.word	0xffffffff


	//   ....[32]....
        /*0108*/ 	.word	0xffffffff


	//----- nvinfo : EIATTR_COOP_GROUP_INSTR_OFFSETS
	.align		4
.L_69:
        /*010c*/ 	.byte	0x04, 0x28
        /*010e*/ 	.short	(.L_71 - .L_70)


	//   ....[0]....
.L_70:
        /*0110*/ 	.word	0x00000740


	//   ....[1]....
        /*0114*/ 	.word	0x00000760


	//   ....[2]....
        /*0118*/ 	.word	0x00000780


	//   ....[3]....
        /*011c*/ 	.word	0x000007a0


	//   ....[4]....
        /*0120*/ 	.word	0x000007d0


	//   ....[5]....
        /*0124*/ 	.word	0x00000800


	//   ....[6]....
        /*0128*/ 	.word	0x00000830


	//   ....[7]....
        /*012c*/ 	.word	0x00000860


	//   ....[8]....
        /*0130*/ 	.word	0x000008a0


	//   ....[9]....
        /*0134*/ 	.word	0x000008d0


	//   ....[10]....
        /*0138*/ 	.word	0x00000940


	//   ....[11]....
        /*013c*/ 	.word	0x00000cd0


	//   ....[12]....
        /*0140*/ 	.word	0x00000cf0


	//   ....[13]....
        /*0144*/ 	.word	0x00000d10


	//   ....[14]....
        /*0148*/ 	.word	0x00000d30


	//   ....[15]....
        /*014c*/ 	.word	0x00000d60


	//   ....[16]....
        /*0150*/ 	.word	0x00000d80


	//   ....[17]....
        /*0154*/ 	.word	0x00000db0


	//   ....[18]....
        /*0158*/ 	.word	0x00000dd0


	//   ....[19]....
        /*015c*/ 	.word	0x00000e00


	//   ....[20]....
        /*0160*/ 	.word	0x00000e30


	//   ....[21]....
        /*0164*/ 	.word	0x00000e80


	//   ....[22]....
        /*0168*/ 	.word	0x00001040


	//   ....[23]....
        /*016c*/ 	.word	0x00001060


	//   ....[24]....
        /*0170*/ 	.word	0x00001080


	//   ....[25]....
        /*0174*/ 	.word	0x000010a0


	//   ....[26]....
        /*0178*/ 	.word	0x000010d0


	//   ....[27]....
        /*017c*/ 	.word	0x000010f0


	//   ....[28]....
        /*0180*/ 	.word	0x00001120


	//   ....[29]....
        /*0184*/ 	.word	0x00001150


	//   ....[30]....
        /*0188*/ 	.word	0x00001180


	//   ....[31]....
        /*018c*/ 	.word	0x000011a0


	//   ....[32]....
        /*0190*/ 	.word	0x00001230


	//----- nvinfo : EIATTR_VRC_CTA_INIT_COUNT
	.align		4
.L_71:
        /*0194*/ 	.byte	0x02, 0x4a
	.zero		1
	.zero		1


	//----- nvinfo : EIATTR_EXIT_INSTR_OFFSETS
	.align		4
        /*0198*/ 	.byte	0x04, 0x1c
        /*019a*/ 	.short	(.L_73 - .L_72)


	//   ....[0]....
.L_72:
        /*019c*/ 	.word	0x00000040


	//   ....[1]....
        /*01a0*/ 	.word	0x00000170


	//   ....[2]....
        /*01a4*/ 	.word	0x00000210


	//   ....[3]....
        /*01a8*/ 	.word	0x00001280


	//   ....[4]....
        /*01ac*/ 	.word	0x000015e0


	//   ....[5]....
        /*01b0*/ 	.word	0x00001e50


	//----- nvinfo : EIATTR_MAX_THREADS
	.align		4
.L_73:
        /*01b4*/ 	.byte	0x04, 0x05
        /*01b6*/ 	.short	(.L_75 - .L_74)
.L_74:
        /*01b8*/ 	.word	0x00000020
        /*01bc*/ 	.word	0x00000001
        /*01c0*/ 	.word	0x00000001


	//----- nvinfo : EIATTR_CRS_STACK_SIZE
	.align		4
.L_75:
        /*01c4*/ 	.byte	0x04, 0x1e
        /*01c6*/ 	.short	(.L_77 - .L_76)
.L_76:
        /*01c8*/ 	.word	0x00000000


	//----- nvinfo : EIATTR_CBANK_PARAM_SIZE
	.align		4
.L_77:
        /*01cc*/ 	.byte	0x03, 0x19
        /*01ce*/ 	.short	0x0030


	//----- nvinfo : EIATTR_PARAM_CBANK
	.align		4
        /*01d0*/ 	.byte	0x04, 0x0a
        /*01d2*/ 	.short	(.L_79 - .L_78)
	.align		4
.L_78:
        /*01d4*/ 	.word	index@(.nv.constant0.kama_batch_prefix_f32)
        /*01d8*/ 	.short	0x0380
        /*01da*/ 	.short	0x0030


	//----- nvinfo : EIATTR_SW_WAR
	.align		4
.L_79:
        /*01dc*/ 	.byte	0x04, 0x36
        /*01de*/ 	.short	(.L_81 - .L_80)
.L_80:
        /*01e0*/ 	.word	0x00000008
.L_81:


//--------------------- .nv.info.kama_batch_f32   --------------------------
	.section	.nv.info.kama_batch_f32,"",@"SHT_CUDA_INFO"
	.sectionflags	@""
	.align	4


	//----- nvinfo : EIATTR_CUDA_API_VERSION
	.align		4
        /*0000*/ 	.byte	0x04, 0x37
        /*0002*/ 	.short	(.L_83 - .L_82)
.L_82:
        /*0004*/ 	.word	0x00000082


	//----- nvinfo : EIATTR_KPARAM_INFO
	.align		4
.L_83:
        /*0008*/ 	.byte	0x04, 0x17
        /*000a*/ 	.short	(.L_85 - .L_84)
.L_84:
        /*000c*/ 	.word	0x00000000
        /*0010*/ 	.short	0x0005
        /*0012*/ 	.short	0x0020
        /*0014*/ 	.byte	0x00, 0xf5, 0x21, 0x00


	//----- nvinfo : EIATTR_KPARAM_INFO
	.align		4
.L_85:
        /*0018*/ 	.byte	0x04, 0x17
        /*001a*/ 	.short	(.L_87 - .L_86)
.L_86:
        /*001c*/ 	.word	0x00000000
        /*0020*/ 	.short	0x0004
        /*0022*/ 	.short	0x0018
        /*0024*/ 	.byte	0x00, 0xf0, 0x11, 0x00


	//----- nvinfo : EIATTR_KPARAM_INFO
	.align		4
.L_87:
        /*0028*/ 	.byte	0x04, 0x17
        /*002a*/ 	.short	(.L_89 - .L_88)
.L_88:
        /*002c*/ 	.word	0x00000000
        /*0030*/ 	.short	0x0003
        /*0032*/ 	.short	0x0014
        /*0034*/ 	.byte	0x00, 0xf0, 0x11, 0x00


	//----- nvinfo : EIATTR_KPARAM_INFO
	.align		4
.L_89:
        /*0038*/ 	.byte	0x04, 0x17
        /*003a*/ 	.short	(.L_91 - .L_90)
.L_90:
        /*003c*/ 	.word	0x00000000
        /*0040*/ 	.short	0x0002
        /*0042*/ 	.short	0x0010
        /*0044*/ 	.byte	0x00, 0xf0, 0x11, 0x00


	//----- nvinfo : EIATTR_KPARAM_INFO
	.align		4
.L_91:
        /*0048*/ 	.byte	0x04, 0x17
        /*004a*/ 	.short	(.L_93 - .L_92)
.L_92:
        /*004c*/ 	.word	0x00000000
        /*0050*/ 	.short	0x0001
        /*0052*/ 	.short	0x0008
        /*0054*/ 	.byte	0x00, 0xf5, 0x21, 0x00


	//----- nvinfo : EIATTR_KPARAM_INFO
	.align		4
.L_93:
        /*0058*/ 	.byte	0x04, 0x17
        /*005a*/ 	.short	(.L_95 - .L_94)
.L_94:
        /*005c*/ 	.word	0x00000000
        /*0060*/ 	.short	0x0000
        /*0062*/ 	.short	0x0000
        /*0064*/ 	.byte	0x00, 0xf5, 0x21, 0x00


	//----- nvinfo : EIATTR_SPARSE_MMA_MASK
	.align		4
.L_95:
        /*0068*/ 	.byte	0x03, 0x50
        /*006a*/ 	.short	0x0000


	//----- nvinfo : EIATTR_MAXREG_COUNT
	.align		4
        /*006c*/ 	.byte	0x03, 0x1b
        /*006e*/ 	.short	0x00ff


	//----- nvinfo : EIATTR_MERCURY_ISA_VERSION
	.align		4
        /*0070*/ 	.byte	0x03, 0x5f
        /*0072*/ 	.short	0x0101


	//----- nvinfo : EIATTR_COOP_GROUP_MASK_REGIDS
	.align		4
        /*0074*/ 	.byte	0x04, 0x29
        /*0076*/ 	.short	(.L_97 - .L_96)


	//   ....[0]....
.L_96:
        /*0078*/ 	.word	0x05000013


	//   ....[1]....
        /*007c*/ 	.word	0x05000013


	//   ....[2]....
        /*0080*/ 	.word	0x05000013


	//   ....[3]....
        /*0084*/ 	.word	0x05000013


	//   ....[4]....
        /*0088*/ 	.word	0x05000013


	//   ....[5]....
        /*008c*/ 	.word	0x05000013


	//   ....[6]....
        /*0090*/ 	.word	0x05000013


	//   ....[7]....
        /*0094*/ 	.word	0x05000013


	//   ....[8]....
        /*0098*/ 	.word	0x05000013


	//   ....[9]....
        /*009c*/ 	.word	0x05000013


	//----- nvinfo : EIATTR_COOP_GROUP_INSTR_OFFSETS
	.align		4
.L_97:
        /*00a0*/ 	.byte	0x04, 0x28
        /*00a2*/ 	.short	(.L_99 - .L_98)


	//   ....[0]....
.L_98:
        /*00a4*/ 	.word	0x00000be0


	//   ....[1]....
        /*00a8*/ 	.word	0x00000bf0


	//   ....[2]....
        /*00ac*/ 	.word	0x00000c10


	//   ....[3]....
        /*00b0*/ 	.word	0x00000c20


	//   ....[4]....
        /*00b4*/ 	.word	0x00000c40


	//   ....[5]....
        /*00b8*/ 	.word	0x00000c50


	//   ....[6]....
        /*00bc*/ 	.word	0x00000c70


	//   ....[7]....
        /*00c0*/ 	.word	0x00000c80


	//   ....[8]....
        /*00c4*/ 	.word	0x00000ca0


	//   ....[9]....
        /*00c8*/ 	.word	0x00000cb0


	//----- nvinfo : EIATTR_VRC_CTA_INIT_COUNT
	.align		4
.L_99:
        /*00cc*/ 	.byte	0x02, 0x4a
	.zero		1
	.zero		1


	//----- nvinfo : EIATTR_EXIT_INSTR_OFFSETS
	.align		4
        /*00d0*/ 	.byte	0x04, 0x1c
        /*00d2*/ 	.short	(.L_101 - .L_100)


	//   ....[0]....
.L_100:
        /*00d4*/ 	.word	0x00000040


	//   ....[1]....
        /*00d8*/ 	.word	0x00000190


	//   ....[2]....
        /*00dc*/ 	.word	0x00000230


	//   ....[3]....
        /*00e0*/ 	.word	0x00000cc0


	//   ....[4]....
        /*00e4*/ 	.word	0x00000d60


	//   ....[5]....
        /*00e8*/ 	.word	0x000012d0


	//   ....[6]....
        /*00ec*/ 	.word	0x00001f10


	//----- nvinfo : EIATTR_MAX_THREADS
	.align		4
.L_101:
        /*00f0*/ 	.byte	0x04, 0x05
        /*00f2*/ 	.short	(.L_103 - .L_102)
.L_102:
        /*00f4*/ 	.word	0x00000020
        /*00f8*/ 	.word	0x00000001
        /*00fc*/ 	.word	0x00000001


	//----- nvinfo : EIATTR_CRS_STACK_SIZE
	.align		4
.L_103:
        /*0100*/ 	.byte	0x04, 0x1e
        /*0102*/ 	.short	(.L_105 - .L_104)
.L_104:
        /*0104*/ 	.word	0x00000000


	//----- nvinfo : EIATTR_CBANK_PARAM_SIZE
	.align		4
.L_105:
        /*0108*/ 	.byte	0x03, 0x19
        /*010a*/ 	.short	0x0028


	//----- nvinfo : EIATTR_PARAM_CBANK
	.align		4
        /*010c*/ 	.byte	0x04, 0x0a
        /*010e*/ 	.short	(.L_107 - .L_106)
	.align		4
.L_106:
        /*0110*/ 	.word	index@(.nv.constant0.kama_batch_f32)
        /*0114*/ 	.short	0x0380
        /*0116*/ 	.short	0x0028


	//----- nvinfo : EIATTR_SW_WAR
	.align		4
.L_107:
        /*0118*/ 	.byte	0x04, 0x36
        /*011a*/ 	.short	(.L_109 - .L_108)
.L_108:
        /*011c*/ 	.word	0x00000008
.L_109:


//--------------------- .nv.callgraph             --------------------------
	.section	.nv.callgraph,"",@"SHT_CUDA_CALLGRAPH"
	.align	4
	.sectionentsize	8
	.align		4
        /*0000*/ 	.word	0x00000000
	.align		4
        /*0004*/ 	.word	0xffffffff
	.align		4
        /*0008*/ 	.word	0x00000000
	.align		4
        /*000c*/ 	.word	0xfffffffe
	.align		4
        /*0010*/ 	.word	0x00000000
	.align		4
        /*0014*/ 	.word	0xfffffffd
	.align		4
        /*0018*/ 	.word	0x00000000
	.align		4
        /*001c*/ 	.word	0xfffffffc


//--------------------- .text.kama_many_series_one_param_time_major_f32 --------------------------
	.section	.text.kama_many_series_one_param_time_major_f32,"ax",@progbits
	.align	128
        .global         kama_many_series_one_param_time_major_f32
        .type           kama_many_series_one_param_time_major_f32,@function
        .size           kama_many_series_one_param_time_major_f32,(.L_x_99 - kama_many_series_one_param_time_major_f32)
        .other          kama_many_series_one_param_time_major_f32,@"STO_CUDA_ENTRY STV_DEFAULT"
kama_many_series_one_param_time_major_f32:
.text.kama_many_series_one_param_time_major_f32:
[----:B------:R-:W-:Y:S01]  /*0000*/  LDC R1, c[0x0][0x37c] ;  /* 0x0000df00ff017b82 */ /* 0x000fe20000000800 */
[----:B------:R-:W0:Y:S01]  /*0010*/  S2R R31, SR_CTAID.X ;  /* 0x00000000001f7919 */ /* 0x000e220000002500 */
[----:B------:R-:W1:Y:S02]  /*0020*/  LDCU UR4, c[0x0][0x38c] ;  /* 0x00007180ff0477ac */ /* 0x000e640008000800 */
[----:B-1----:R-:W-:-:S05]  /*0030*/  IMAD.U32 R2, RZ, RZ, UR4 ;  /* 0x00000004ff027e24 */ /* 0x002fca000f8e00ff */
[----:B0-----:R-:W-:-:S13]  /*0040*/  ISETP.GE.AND P0, PT, R31, R2, PT ;  /* 0x000000021f00720c */ /* 0x001fda0003f06270 */
[----:B------:R-:W-:Y:S05]  /*0050*/  @P0 EXIT ;  /* 0x000000000000094d */ /* 0x000fea0003800000 */
[----:B------:R-:W0:Y:S01]  /*0060*/  LDC.64 R4, c[0x0][0x398] ;  /* 0x0000e600ff047b82 */ /* 0x000e220000000a00 */
[----:B------:R-:W1:Y:S07]  /*0070*/  LDCU.64 UR4, c[0x0][0x358] ;  /* 0x00006b00ff0477ac */ /* 0x000e6e0008000a00 */
[----:B------:R-:W2:Y:S08]  /*0080*/  LDC R3, c[0x0][0x390] ;  /* 0x0000e400ff037b82 */ /* 0x000eb00000000800 */
[----:B------:R-:W3:Y:S01]  /*0090*/  LDC R0, c[0x0][0x388] ;  /* 0x0000e200ff007b82 */ /* 0x000ee20000000800 */
[----:B0-----:R-:W-:-:S06]  /*00a0*/  IMAD.WIDE.U32 R4, R31, 0x4, R4 ;  /* 0x000000041f047825 */ /* 0x001fcc00078e0004 */
[----:B-1----:R-:W2:Y:S02]  /*00b0*/  LDG.E.CONSTANT R4, desc[UR4][R4.64] ;  /* 0x0000000404047981 */ /* 0x002ea4000c1e9900 */
[C---:B--2---:R-:W-:Y:S01]  /*00c0*/  ISETP.GE.AND P0, PT, R4.reuse, R3, PT ;  /* 0x000000030400720c */ /* 0x044fe20003f06270 */
[----:B---3--:R-:W-:-:S03]  /*00d0*/  IMAD.IADD R6, R4, 0x1, R0 ;  /* 0x0000000104067824 */ /* 0x008fc600078e0200 */
[----:B------:R-:W-:Y:S02]  /*00e0*/  ISETP.LT.OR P0, PT, R4, RZ, P0 ;  /* 0x000000ff0400720c */ /* 0x000fe40000701670 */
[----:B------:R-:W-:Y:S02]  /*00f0*/  ISETP.LT.AND P1, PT, R6, R3, PT ;  /* 0x000000030600720c */ /* 0x000fe40003f21270 */
[----:B------:R-:W-:-:S13]  /*0100*/  ISETP.LT.OR P0, PT, R0, 0x1, P0 ;  /* 0x000000010000780c */ /* 0x000fda0000701670 */
[----:B------:R-:W-:-:S04]  /*0110*/  @!P0 IADD3 R7, PT, PT, -R4, R3, RZ ;  /* 0x0000000304078210 */ /* 0x000fc80007ffe1ff */
[----:B------:R-:W-:-:S13]  /*0120*/  ISETP.LE.OR P0, PT, R7, R0, P0 ;  /* 0x000000000700720c */ /* 0x000fda0000703670 */
[----:B------:R-:W-:Y:S05]  /*0130*/  @!P0 BRA P1, `(.L_x_0) ;  /* 0x0000000000348947 */ /* 0x000fea0000800000 */
[----:B------:R-:W0:Y:S02]  /*0140*/  S2R R0, SR_TID.X ;  /* 0x0000000000007919 */ /* 0x000e240000002100 */
[----:B0-----:R-:W-:-:S13]  /*0150*/  ISETP.GE.AND P0, PT, R0, R3, PT ;  /* 0x000000030000720c */ /* 0x001fda0003f06270 */
[----:B------:R-:W-:Y:S05]  /*0160*/  @P0 EXIT ;  /* 0x000000000000094d */ /* 0x000fea0003800000 */
[----:B------:R-:W0:Y:S01]  /*0170*/  LDC.64 R6, c[0x0][0x3a0] ;  /* 0x0000e800ff067b82 */ /* 0x000e220000000a00 */
[----:B------:R-:W-:Y:S01]  /*0180*/  IMAD.MOV.U32 R9, RZ, RZ, 0x7fffffff ;  /* 0x7fffffffff097424 */ /* 0x000fe200078e00ff */
[----:B------:R-:W1:Y:S06]  /*0190*/  LDCU UR6, c[0x0][0x360] ;  /* 0x00006c00ff0677ac */ /* 0x000e6c0008000800 */
.L_x_1:
[C---:B--2---:R-:W-:Y:S02]  /*01a0*/  IMAD R5, R0.reuse, R2, R31 ;  /* 0x0000000200057224 */ /* 0x044fe400078e021f */
[----:B-1----:R-:W-:Y:S02]  /*01b0*/  VIADD R0, R0, UR6 ;  /* 0x0000000600007c36 */ /* 0x002fe40008000000 */
[----:B0-----:R-:W-:-:S03]  /*01c0*/  IMAD.WIDE R4, R5, 0x4, R6 ;  /* 0x0000000405047825 */ /* 0x001fc600078e0206 */
[----:B------:R-:W-:Y:S02]  /*01d0*/  ISETP.GE.AND P0, PT, R0, R3, PT ;  /* 0x000000030000720c */ /* 0x000fe40003f06270 */
[----:B------:R2:W-:Y:S11]  /*01e0*/  STG.E desc[UR4][R4.64], R9 ;  /* 0x0000000904007986 */ /* 0x0005f6000c101904 */
[----:B------:R-:W-:Y:S05]  /*01f0*/  @!P0 BRA `(.L_x_1) ;  /* 0xfffffffc00e88947 */ /* 0x000fea000383ffff */
[----:B------:R-:W-:Y:S05]  /*0200*/  EXIT ;  /* 0x000000000000794d */ /* 0x000fea0003800000 */
.L_x_0:
[----:B------:R-:W0:Y:S01]  /*0210*/  S2R R5, SR_TID.X ;  /* 0x0000000000057919 */ /* 0x000e220000002100 */
[----:B------:R-:W-:Y:S01]  /*0220*/  BSSY.RECONVERGENT B0, `(.L_x_2) ;  /* 0x000000e000007945 */ /* 0x000fe20003800200 */
[C---:B0-----:R-:W-:Y:S02]  /*0230*/  ISETP.GE.AND P0, PT, R5.reuse, R6, PT ;  /* 0x000000060500720c */ /* 0x041fe40003f06270 */
[----:B------:R-:W-:-:S11]  /*0240*/  ISETP.GE.AND P1, PT, R5, R0, PT ;  /* 0x000000000500720c */ /* 0x000fd60003f26270 */
[----:B------:R-:W-:Y:S05]  /*0250*/  @P0 BRA `(.L_x_3) ;  /* 0x0000000000280947 */ /* 0x000fea0003800000 */
[----:B------:R-:W0:Y:S01]  /*0260*/  LDC R12, c[0x0][0x360] ;  /* 0x0000d800ff0c7b82 */ /* 0x000e220000000800 */
[----:B------:R-:W-:Y:S01]  /*0270*/  MOV R7, R5 ;  /* 0x0000000500077202 */ /* 0x000fe20000000f00 */
[----:B------:R-:W-:-:S06]  /*0280*/  IMAD.MOV.U32 R13, RZ, RZ, 0x7fffffff ;  /* 0x7fffffffff0d7424 */ /* 0x000fcc00078e00ff */
[----:B------:R-:W1:Y:S02]  /*0290*/  LDC.64 R10, c[0x0][0x3a0] ;  /* 0x0000e800ff0a7b82 */ /* 0x000e640000000a00 */
.L_x_4:
[----:B--2---:R-:W-:Y:S02]  /*02a0*/  IMAD R9, R7, R2, R31 ;  /* 0x0000000207097224 */ /* 0x004fe400078e021f */
[----:B0-----:R-:W-:Y:S02]  /*02b0*/  IMAD.IADD R7, R12, 0x1, R7 ;  /* 0x000000010c077824 */ /* 0x001fe400078e0207 */
[----:B-1----:R-:W-:-:S03]  /*02c0*/  IMAD.WIDE R8, R9, 0x4, R10 ;  /* 0x0000000409087825 */ /* 0x002fc600078e020a */
[----:B------:R-:W-:Y:S02]  /*02d0*/  ISETP.GE.AND P0, PT, R7, R6, PT ;  /* 0x000000060700720c */ /* 0x000fe40003f06270 */
[----:B------:R2:W-:Y:S11]  /*02e0*/  STG.E desc[UR4][R8.64], R13 ;  /* 0x0000000d08007986 */ /* 0x0005f6000c101904 */
[----:B------:R-:W-:Y:S05]  /*02f0*/  @!P0 BRA `(.L_x_4) ;  /* 0xfffffffc00e88947 */ /* 0x000fea000383ffff */
.L_x_3:
[----:B------:R-:W-:Y:S05]  /*0300*/  BSYNC.RECONVERGENT B0 ;  /* 0x0000000000007941 */ /* 0x000fea0003800200 */
.L_x_2:
[----:B------:R-:W-:Y:S01]  /*0310*/  BSSY.RECONVERGENT B0, `(.L_x_5) ;  /* 0x00000c7000007945 */ /* 0x000fe20003800200 */
[----:B------:R-:W-:-:S03]  /*0320*/  CS2R R46, SRZ ;  /* 0x00000000002e7805 */ /* 0x000fc6000001ff00 */
[----:B------:R-:W-:Y:S05]  /*0330*/  @P1 BRA `(.L_x_6) ;  /* 0x0000000c00101947 */ /* 0x000fea0003800000 */
[-C--:B------:R-:W-:Y:S01]  /*0340*/  IADD3 R25, PT, PT, R4, R5.reuse, RZ ;  /* 0x0000000504197210 */ /* 0x080fe20007ffe0ff */
[----:B------:R-:W-:Y:S01]  /*0350*/  BSSY.RECONVERGENT B1, `(.L_x_7) ;  /* 0x0000069000017945 */ /* 0x000fe20003800200 */
[----:B--2---:R-:W-:Y:S02]  /*0360*/  LOP3.LUT R8, RZ, R5, RZ, 0x33, !PT ;  /* 0x00000005ff087212 */ /* 0x004fe400078e33ff */
[----:B------:R-:W-:Y:S01]  /*0370*/  CS2R R46, SRZ ;  /* 0x00000000002e7805 */ /* 0x000fe2000001ff00 */
[----:B------:R-:W-:-:S05]  /*0380*/  VIADD R13, R25, 0x20 ;  /* 0x00000020190d7836 */ /* 0x000fca0000000000 */
[----:B------:R-:W-:-:S04]  /*0390*/  VIMNMX R7, PT, PT, R6, R13, !PT ;  /* 0x0000000d06077248 */ /* 0x000fc80007fe0100 */
[----:B------:R-:W-:-:S04]  /*03a0*/  IADD3 R8, PT, PT, -R4, R7, R8 ;  /* 0x0000000704087210 */ /* 0x000fc80007ffe108 */
[C---:B------:R-:W-:Y:S02]  /*03b0*/  ISETP.GE.U32.AND P0, PT, R8.reuse, 0xe0, PT ;  /* 0x000000e00800780c */ /* 0x040fe40003f06070 */
[----:B------:R-:W-:-:S04]  /*03c0*/  LEA.HI R9, R8, 0x1, RZ, 0x1b ;  /* 0x0000000108097811 */ /* 0x000fc800078fd8ff */
[----:B------:R-:W-:-:S04]  /*03d0*/  LOP3.LUT R10, R9, 0x7, RZ, 0xc0, !PT ;  /* 0x00000007090a7812 */ /* 0x000fc800078ec0ff */
[----:B------:R-:W-:-:S03]  /*03e0*/  ISETP.NE.AND P1, PT, R10, RZ, PT ;  /* 0x000000ff0a00720c */ /* 0x000fc60003f25270 */
[----:B------:R-:W-:Y:S10]  /*03f0*/  @!P0 BRA `(.L_x_8) ;  /* 0x0000000400788947 */ /* 0x000ff40003800000 */
[----:B------:R-:W0:Y:S01]  /*0400*/  LDC.64 R26, c[0x0][0x380] ;  /* 0x0000e000ff1a7b82 */ /* 0x000e220000000a00 */
[C---:B------:R-:W-:Y:S01]  /*0410*/  IADD3 R15, PT, PT, R25.reuse, 0x60, RZ ;  /* 0x00000060190f7810 */ /* 0x040fe20007ffe0ff */
[C---:B------:R-:W-:Y:S01]  /*0420*/  VIADD R11, R25.reuse, 0x40 ;  /* 0x00000040190b7836 */ /* 0x040fe20000000000 */
[C---:B------:R-:W-:Y:S01]  /*0430*/  IADD3 R21, PT, PT, R25.reuse, 0xc0, RZ ;  /* 0x000000c019157810 */ /* 0x040fe20007ffe0ff */
[----:B------:R-:W-:Y:S01]  /*0440*/  VIADD R17, R25, 0x80 ;  /* 0x0000008019117836 */ /* 0x000fe20000000000 */
[----:B------:R-:W-:Y:S01]  /*0450*/  LOP3.LUT R12, R9, 0xffffff8, RZ, 0xc0, !PT ;  /* 0x0ffffff8090c7812 */ /* 0x000fe200078ec0ff */
[C---:B------:R-:W-:Y:S01]  /*0460*/  VIADD R19, R25.reuse, 0xa0 ;  /* 0x000000a019137836 */ /* 0x040fe20000000000 */
[----:B------:R-:W-:Y:S01]  /*0470*/  CS2R R46, SRZ ;  /* 0x00000000002e7805 */ /* 0x000fe2000001ff00 */
[----:B------:R-:W-:Y:S02]  /*0480*/  VIADD R23, R25, 0xe0 ;  /* 0x000000e019177836 */ /* 0x000fe40000000000 */
[----:B------:R-:W-:-:S02]  /*0490*/  IMAD R13, R13, R2, R31 ;  /* 0x000000020d0d7224 */ /* 0x000fc400078e021f */
[-CC-:B------:R-:W-:Y:S02]  /*04a0*/  IMAD R7, R25, R2.reuse, R31.reuse ;  /* 0x0000000219077224 */ /* 0x180fe400078e021f */
[-CC-:B------:R-:W-:Y:S02]  /*04b0*/  IMAD R11, R11, R2.reuse, R31.reuse ;  /* 0x000000020b0b7224 */ /* 0x180fe400078e021f */
[-CC-:B------:R-:W-:Y:S02]  /*04c0*/  IMAD R15, R15, R2.reuse, R31.reuse ;  /* 0x000000020f0f7224 */ /* 0x180fe400078e021f */
[-CC-:B------:R-:W-:Y:S02]  /*04d0*/  IMAD R17, R17, R2.reuse, R31.reuse ;  /* 0x0000000211117224 */ /* 0x180fe400078e021f */
[-CC-:B------:R-:W-:Y:S02]  /*04e0*/  IMAD R19, R19, R2.reuse, R31.reuse ;  /* 0x0000000213137224 */ /* 0x180fe400078e021f */
[----:B------:R-:W-:-:S02]  /*04f0*/  IMAD R21, R21, R2, R31 ;  /* 0x0000000215157224 */ /* 0x000fc400078e021f */
[----:B------:R-:W-:Y:S02]  /*0500*/  IMAD R23, R23, R2, R31 ;  /* 0x0000000217177224 */ /* 0x000fe400078e021f */
[----:B------:R-:W-:-:S07]  /*0510*/  IMAD.MOV R12, RZ, RZ, -R12 ;  /* 0x000000ffff0c7224 */ /* 0x000fce00078e0a0c */
.L_x_9:
[----:B0-----:R-:W-:-:S04]  /*0520*/  IMAD.WIDE R60, R7, 0x4, R26 ;  /* 0x00000004073c7825 */ /* 0x001fc800078e021a */
[----:B------:R-:W-:-:S04]  /*0530*/  IMAD.WIDE R34, R13, 0x4, R26 ;  /* 0x000000040d227825 */ /* 0x000fc800078e021a */
[C---:B------:R-:W-:Y:S01]  /*0540*/  IMAD.WIDE R38, R2.reuse, 0x4, R60 ;  /* 0x0000000402267825 */ /* 0x040fe200078e023c */
[----:B------:R-:W2:Y:S03]  /*0550*/  LDG.E.CONSTANT R59, desc[UR4][R34.64] ;  /* 0x00000004223b7981 */ /* 0x000ea6000c1e9900 */
[----:B------:R-:W-:Y:S01]  /*0560*/  IMAD.WIDE R28, R11, 0x4, R26 ;  /* 0x000000040b1c7825 */ /* 0x000fe200078e021a */
[----:B------:R-:W3:Y:S04]  /*0570*/  LDG.E.CONSTANT R60, desc[UR4][R60.64] ;  /* 0x000000043c3c7981 */ /* 0x000ee8000c1e9900 */
[----:B------:R0:W4:Y:S01]  /*0580*/  LDG.E.CONSTANT R57, desc[UR4][R38.64] ;  /* 0x0000000426397981 */ /* 0x000122000c1e9900 */
[----:B------:R-:W-:-:S03]  /*0590*/  IMAD.WIDE R44, R2, 0x4, R34 ;  /* 0x00000004022c7825 */ /* 0x000fc600078e0222 */
[----:B------:R1:W5:Y:S01]  /*05a0*/  LDG.E.CONSTANT R58, desc[UR4][R28.64] ;  /* 0x000000041c3a7981 */ /* 0x000362000c1e9900 */
[----:B------:R-:W-:-:S03]  /*05b0*/  IMAD.WIDE R42, R2, 0x4, R28 ;  /* 0x00000004022a7825 */ /* 0x000fc600078e021c */
[----:B------:R-:W5:Y:S01]  /*05c0*/  LDG.E.CONSTANT R54, desc[UR4][R44.64] ;  /* 0x000000042c367981 */ /* 0x000f62000c1e9900 */
[----:B------:R-:W-:-:S03]  /*05d0*/  IMAD.WIDE R40, R15, 0x4, R26 ;  /* 0x000000040f287825 */ /* 0x000fc600078e021a */
[----:B------:R-:W5:Y:S01]  /*05e0*/  LDG.E.CONSTANT R48, desc[UR4][R42.64] ;  /* 0x000000042a307981 */ /* 0x000f62000c1e9900 */
[----:B------:R-:W-:-:S03]  /*05f0*/  IMAD.WIDE R36, R17, 0x4, R26 ;  /* 0x0000000411247825 */ /* 0x000fc600078e021a */
[----:B------:R-:W5:Y:S01]  /*0600*/  LDG.E.CONSTANT R56, desc[UR4][R40.64] ;  /* 0x0000000428387981 */ /* 0x000f62000c1e9900 */
[----:B0-----:R-:W-:-:S03]  /*0610*/  IMAD.WIDE R38, R2, 0x4, R40 ;  /* 0x0000000402267825 */ /* 0x001fc600078e0228 */
[----:B------:R0:W5:Y:S01]  /*0620*/  LDG.E.CONSTANT R55, desc[UR4][R36.64] ;  /* 0x0000000424377981 */ /* 0x000162000c1e9900 */
[----:B------:R-:W-:-:S03]  /*0630*/  IMAD.WIDE R34, R2, 0x4, R36 ;  /* 0x0000000402227825 */ /* 0x000fc600078e0224 */
[----:B------:R-:W5:Y:S01]  /*0640*/  LDG.E.CONSTANT R30, desc[UR4][R38.64] ;  /* 0x00000004261e7981 */ /* 0x000f62000c1e9900 */
[----:B------:R-:W-:-:S03]  /*0650*/  IMAD.WIDE R32, R19, 0x4, R26 ;  /* 0x0000000413207825 */ /* 0x000fc600078e021a */
[----:B------:R-:W5:Y:S01]  /*0660*/  LDG.E.CONSTANT R14, desc[UR4][R34.64] ;  /* 0x00000004220e7981 */ /* 0x000f62000c1e9900 */
[----:B-1----:R-:W-:-:S03]  /*0670*/  IMAD.WIDE R28, R21, 0x4, R26 ;  /* 0x00000004151c7825 */ /* 0x002fc600078e021a */
[----:B------:R-:W5:Y:S01]  /*0680*/  LDG.E.CONSTANT R49, desc[UR4][R32.64] ;  /* 0x0000000420317981 */ /* 0x000f62000c1e9900 */
[----:B0-----:R-:W-:-:S03]  /*0690*/  IMAD.WIDE R36, R2, 0x4, R32 ;  /* 0x0000000402247825 */ /* 0x001fc600078e0220 */
[----:B------:R2:W5:Y:S01]  /*06a0*/  LDG.E.CONSTANT R24, desc[UR4][R28.64] ;  /* 0x000000041c187981 */ /* 0x000562000c1e9900 */
[----:B------:R-:W-:-:S03]  /*06b0*/  IMAD.WIDE R50, R2, 0x4, R28 ;  /* 0x0000000402327825 */ /* 0x000fc600078e021c */
[----:B------:R0:W5:Y:S01]  /*06c0*/  LDG.E.CONSTANT R16, desc[UR4][R36.64] ;  /* 0x0000000424107981 */ /* 0x000162000c1e9900 */
[----:B------:R-:W-:-:S03]  /*06d0*/  IMAD.WIDE R40, R23, 0x4, R26 ;  /* 0x0000000417287825 */ /* 0x000fc600078e021a */
[----:B------:R-:W5:Y:S01]  /*06e0*/  LDG.E.CONSTANT R20, desc[UR4][R50.64] ;  /* 0x0000000432147981 */ /* 0x000f62000c1e9900 */
[----:B------:R-:W-:-:S03]  /*06f0*/  IMAD.WIDE R52, R2, 0x4, R40 ;  /* 0x0000000402347825 */ /* 0x000fc600078e0228 */
[----:B------:R1:W5:Y:S04]  /*0700*/  LDG.E.CONSTANT R18, desc[UR4][R40.64] ;  /* 0x0000000428127981 */ /* 0x000368000c1e9900 */
[----:B------:R-:W5:Y:S01]  /*0710*/  LDG.E.CONSTANT R22, desc[UR4][R52.64] ;  /* 0x0000000434167981 */ /* 0x000f62000c1e9900 */
[----:B------:R-:W-:-:S04]  /*0720*/  IADD3 R12, PT, PT, R12, 0x8, RZ ;  /* 0x000000080c0c7810 */ /* 0x000fc80007ffe0ff */
[----:B------:R-:W-:Y:S01]  /*0730*/  ISETP.NE.AND P0, PT, R12, RZ, PT ;  /* 0x000000ff0c00720c */ /* 0x000fe20003f05270 */
[----:B------:R-:W-:Y:S01]  /*0740*/  VIADD R25, R25, 0x100 ;  /* 0x0000010019197836 */ /* 0x000fe20000000000 */
[C---:B------:R-:W-:Y:S01]  /*0750*/  LEA R13, R2.reuse, R13, 0x8 ;  /* 0x0000000d020d7211 */ /* 0x040fe200078e40ff */
[C---:B------:R-:W-:Y:S01]  /*0760*/  IMAD R7, R2.reuse, 0x100, R7 ;  /* 0x0000010002077824 */ /* 0x040fe200078e0207 */
[C---:B------:R-:W-:Y:S01]  /*0770*/  LEA R17, R2.reuse, R17, 0x8 ;  /* 0x0000001102117211 */ /* 0x040fe200078e40ff */
[C---:B------:R-:W-:Y:S01]  /*0780*/  IMAD R11, R2.reuse, 0x100, R11 ;  /* 0x00000100020b7824 */ /* 0x040fe200078e020b */
[C---:B------:R-:W-:Y:S01]  /*0790*/  LEA R23, R2.reuse, R23, 0x8 ;  /* 0x0000001702177211 */ /* 0x040fe200078e40ff */
[C---:B------:R-:W-:Y:S02]  /*07a0*/  IMAD R15, R2.reuse, 0x100, R15 ;  /* 0x00000100020f7824 */ /* 0x040fe400078e020f */
[C---:B------:R-:W-:Y:S02]  /*07b0*/  IMAD R19, R2.reuse, 0x100, R19 ;  /* 0x0000010002137824 */ /* 0x040fe400078e0213 */
[----:B------:R-:W-:Y:S01]  /*07c0*/  IMAD R21, R2, 0x100, R21 ;  /* 0x0000010002157824 */ /* 0x000fe200078e0215 */
[----:B---3--:R-:W-:Y:S08]  /*07d0*/  F2F.F64.F32 R42, R60 ;  /* 0x0000003c002a7310 */ /* 0x008ff00000201800 */
[----:B----4-:R-:W3:Y:S08]  /*07e0*/  F2F.F64.F32 R44, R57 ;  /* 0x00000039002c7310 */ /* 0x010ef00000201800 */
[----:B--2---:R-:W-:Y:S08]  /*07f0*/  F2F.F64.F32 R28, R59 ;  /* 0x0000003b001c7310 */ /* 0x004ff00000201800 */
[----:B-----5:R-:W2:Y:S01]  /*0800*/  F2F.F64.F32 R38, R54 ;  /* 0x0000003600267310 */ /* 0x020ea20000201800 */
[----:B---3--:R-:W-:-:S07]  /*0810*/  DADD R44, -R42, R44 ;  /* 0x000000002a2c7229 */ /* 0x008fce000000012c */
[----:B------:R-:W-:Y:S01]  /*0820*/  F2F.F64.F32 R32, R58 ;  /* 0x0000003a00207310 */ /* 0x000fe20000201800 */
[----:B------:R-:W-:-:S07]  /*0830*/  DADD R46, |R44|, R46 ;  /* 0x000000002c2e7229 */ /* 0x000fce000000022e */
[----:B------:R-:W3:Y:S01]  /*0840*/  F2F.F64.F32 R42, R48 ;  /* 0x00000030002a7310 */ /* 0x000ee20000201800 */
[----:B--2---:R-:W-:-:S07]  /*0850*/  DADD R28, -R28, R38 ;  /* 0x000000001c1c7229 */ /* 0x004fce0000000126 */
[----:B------:R-:W-:Y:S08]  /*0860*/  F2F.F64.F32 R34, R56 ;  /* 0x0000003800227310 */ /* 0x000ff00000201800 */
[----:B------:R-:W2:Y:S01]  /*0870*/  F2F.F64.F32 R44, R30 ;  /* 0x0000001e002c7310 */ /* 0x000ea20000201800 */
[----:B---3--:R-:W-:Y:S02]  /*0880*/  DADD R32, -R32, R42 ;  /* 0x0000000020207229 */ /* 0x008fe4000000012a */
[----:B------:R-:W-:-:S05]  /*0890*/  DADD R28, R46, |R28| ;  /* 0x000000002e1c7229 */ /* 0x000fca000000041c */
[----:B0-----:R-:W-:Y:S08]  /*08a0*/  F2F.F64.F32 R36, R55 ;  /* 0x0000003700247310 */ /* 0x001ff00000201800 */
[----:B------:R-:W0:Y:S01]  /*08b0*/  F2F.F64.F32 R42, R14 ;  /* 0x0000000e002a7310 */ /* 0x000e220000201800 */
[----:B--2---:R-:W-:Y:S02]  /*08c0*/  DADD R34, -R34, R44 ;  /* 0x0000000022227229 */ /* 0x004fe4000000012c */
[----:B------:R-:W-:-:S05]  /*08d0*/  DADD R28, R28, |R32| ;  /* 0x000000001c1c7229 */ /* 0x000fca0000000420 */
[----:B-1----:R-:W-:Y:S08]  /*08e0*/  F2F.F64.F32 R40, R49 ;  /* 0x0000003100287310 */ /* 0x002ff00000201800 */
[----:B------:R-:W1:Y:S01]  /*08f0*/  F2F.F64.F32 R32, R16 ;  /* 0x0000001000207310 */ /* 0x000e620000201800 */
[----:B0-----:R-:W-:Y:S02]  /*0900*/  DADD R36, -R36, R42 ;  /* 0x0000000024247229 */ /* 0x001fe4000000012a */
[----:B------:R-:W-:-:S05]  /*0910*/  DADD R28, R28, |R34| ;  /* 0x000000001c1c7229 */ /* 0x000fca0000000422 */
[----:B------:R-:W-:Y:S08]  /*0920*/  F2F.F64.F32 R38, R24 ;  /* 0x0000001800267310 */ /* 0x000ff00000201800 */
[----:B------:R-:W0:Y:S01]  /*0930*/  F2F.F64.F32 R34, R20 ;  /* 0x0000001400227310 */ /* 0x000e220000201800 */
[----:B------:R-:W-:Y:S02]  /*0940*/  DADD R28, R28, |R36| ;  /* 0x000000001c1c7229 */ /* 0x000fe40000000424 */
[----:B-1----:R-:W-:-:S05]  /*0950*/  DADD R32, -R40, R32 ;  /* 0x0000000028207229 */ /* 0x002fca0000000120 */
[----:B------:R-:W-:Y:S08]  /*0960*/  F2F.F64.F32 R44, R18 ;  /* 0x00000012002c7310 */ /* 0x000ff00000201800 */
[----:B------:R-:W1:Y:S01]  /*0970*/  F2F.F64.F32 R36, R22 ;  /* 0x0000001600247310 */ /* 0x000e620000201800 */
[----:B------:R-:W-:Y:S02]  /*0980*/  DADD R28, R28, |R32| ;  /* 0x000000001c1c7229 */ /* 0x000fe40000000420 */
[----:B0-----:R-:W-:-:S08]  /*0990*/  DADD R34, -R38, R34 ;  /* 0x0000000026227229 */ /* 0x001fd00000000122 */
[----:B------:R-:W-:Y:S02]  /*09a0*/  DADD R28, R28, |R34| ;  /* 0x000000001c1c7229 */ /* 0x000fe40000000422 */
[----:B-1----:R-:W-:-:S08]  /*09b0*/  DADD R36, -R44, R36 ;  /* 0x000000002c247229 */ /* 0x002fd00000000124 */
[----:B------:R-:W-:Y:S01]  /*09c0*/  DADD R46, R28, |R36| ;  /* 0x000000001c2e7229 */ /* 0x000fe20000000424 */
[----:B------:R-:W-:Y:S10]  /*09d0*/  @P0 BRA `(.L_x_9) ;  /* 0xfffffff800d00947 */ /* 0x000ff4000383ffff */
.L_x_8:
[----:B------:R-:W-:Y:S05]  /*09e0*/  BSYNC.RECONVERGENT B1 ;  /* 0x0000000000017941 */ /* 0x000fea0003800200 */
.L_x_7:
[----:B------:R-:W-:Y:S05]  /*09f0*/  @!P1 BRA `(.L_x_6) ;  /* 0x0000000400609947 */ /* 0x000fea0003800000 */
[----:B------:R-:W-:Y:S01]  /*0a00*/  ISETP.GE.U32.AND P0, PT, R10, 0x4, PT ;  /* 0x000000040a00780c */ /* 0x000fe20003f06070 */
[----:B------:R-:W-:Y:S01]  /*0a10*/  BSSY.RECONVERGENT B1, `(.L_x_10) ;  /* 0x000002f000017945 */ /* 0x000fe20003800200 */
[----:B------:R-:W-:-:S11]  /*0a20*/  LOP3.LUT P1, R9, R9, 0x3, RZ, 0xc0, !PT ;  /* 0x0000000309097812 */ /* 0x000fd6000782c0ff */
[----:B------:R-:W-:Y:S05]  /*0a30*/  @!P0 BRA `(.L_x_11) ;  /* 0x0000000000b08947 */ /* 0x000fea0003800000 */
[----:B------:R-:W0:Y:S01]  /*0a40*/  LDC.64 R10, c[0x0][0x380] ;  /* 0x0000e000ff0a7b82 */ /* 0x000e220000000a00 */
[CC--:B------:R-:W-:Y:S02]  /*0a50*/  IMAD R7, R25.reuse, R2.reuse, R2 ;  /* 0x0000000219077224 */ /* 0x0c0fe400078e0202 */
[----:B------:R-:W-:Y:S02]  /*0a60*/  IMAD R13, R25, R2, R31 ;  /* 0x00000002190d7224 */ /* 0x000fe400078e021f */
[----:B------:R-:W-:-:S04]  /*0a70*/  IMAD R7, R2, 0x1f, R7 ;  /* 0x0000001f02077824 */ /* 0x000fc800078e0207 */
[C---:B------:R-:W-:Y:S02]  /*0a80*/  IMAD.IADD R15, R7.reuse, 0x1, R2 ;  /* 0x00000001070f7824 */ /* 0x040fe400078e0202 */
[----:B------:R-:W-:Y:S02]  /*0a90*/  IMAD.IADD R17, R7, 0x1, R31 ;  /* 0x0000000107117824 */ /* 0x000fe400078e021f */
[----:B------:R-:W-:Y:S02]  /*0aa0*/  IMAD R18, R2, 0x1f, R15 ;  /* 0x0000001f02127824 */ /* 0x000fe400078e020f */
[----:B0-----:R-:W-:-:S03]  /*0ab0*/  IMAD.WIDE R12, R13, 0x4, R10 ;  /* 0x000000040d0c7825 */ /* 0x001fc600078e020a */
[----:B------:R-:W-:Y:S01]  /*0ac0*/  IADD3 R21, PT, PT, R18, R31, RZ ;  /* 0x0000001f12157210 */ /* 0x000fe20007ffe0ff */
[----:B------:R-:W-:Y:S01]  /*0ad0*/  IMAD.WIDE R16, R17, 0x4, R10 ;  /* 0x0000000411107825 */ /* 0x000fe200078e020a */
[----:B------:R-:W2:Y:S03]  /*0ae0*/  LDG.E.CONSTANT R7, desc[UR4][R12.64] ;  /* 0x000000040c077981 */ /* 0x000ea6000c1e9900 */
[----:B------:R-:W-:Y:S01]  /*0af0*/  IMAD.WIDE R14, R2, 0x4, R12 ;  /* 0x00000004020e7825 */ /* 0x000fe200078e020c */
[----:B------:R-:W3:Y:S03]  /*0b00*/  LDG.E.CONSTANT R30, desc[UR4][R16.64] ;  /* 0x00000004101e7981 */ /* 0x000ee6000c1e9900 */
[----:B------:R-:W-:Y:S01]  /*0b10*/  IMAD.IADD R23, R18, 0x1, R2 ;  /* 0x0000000112177824 */ /* 0x000fe200078e0202 */
[----:B------:R-:W4:Y:S01]  /*0b20*/  LDG.E.CONSTANT R24, desc[UR4][R14.64] ;  /* 0x000000040e187981 */ /* 0x000f22000c1e9900 */
[----:B------:R-:W-:-:S04]  /*0b30*/  IMAD.WIDE R18, R2, 0x4, R16 ;  /* 0x0000000402127825 */ /* 0x000fc800078e0210 */
[----:B------:R-:W-:Y:S01]  /*0b40*/  IMAD.WIDE R20, R21, 0x4, R10 ;  /* 0x0000000415147825 */ /* 0x000fe200078e020a */
[----:B------:R-:W5:Y:S03]  /*0b50*/  LDG.E.CONSTANT R32, desc[UR4][R18.64] ;  /* 0x0000000412207981 */ /* 0x000f66000c1e9900 */
[C---:B------:R-:W-:Y:S01]  /*0b60*/  IMAD R26, R2.reuse, 0x1f, R23 ;  /* 0x0000001f021a7824 */ /* 0x040fe200078e0217 */
[----:B------:R-:W5:Y:S01]  /*0b70*/  LDG.E.CONSTANT R33, desc[UR4][R20.64] ;  /* 0x0000000414217981 */ /* 0x000f62000c1e9900 */
[----:B------:R-:W-:-:S04]  /*0b80*/  IMAD.WIDE R22, R2, 0x4, R20 ;  /* 0x0000000402167825 */ /* 0x000fc800078e0214 */
[----:B------:R-:W-:Y:S02]  /*0b90*/  IMAD.IADD R27, R26, 0x1, R31 ;  /* 0x000000011a1b7824 */ /* 0x000fe400078e021f */
[----:B------:R-:W5:Y:S02]  /*0ba0*/  LDG.E.CONSTANT R22, desc[UR4][R22.64] ;  /* 0x0000000416167981 */ /* 0x000f64000c1e9900 */
[----:B------:R-:W-:-:S05]  /*0bb0*/  IMAD.WIDE R26, R27, 0x4, R10 ;  /* 0x000000041b1a7825 */ /* 0x000fca00078e020a */
[----:B------:R-:W5:Y:S01]  /*0bc0*/  LDG.E.CONSTANT R34, desc[UR4][R26.64] ;  /* 0x000000041a227981 */ /* 0x000f62000c1e9900 */
[----:B------:R-:W-:-:S06]  /*0bd0*/  IMAD.WIDE R28, R2, 0x4, R26 ;  /* 0x00000004021c7825 */ /* 0x000fcc00078e021a */
[----:B------:R-:W5:Y:S01]  /*0be0*/  LDG.E.CONSTANT R28, desc[UR4][R28.64] ;  /* 0x000000041c1c7981 */ /* 0x000f62000c1e9900 */
[----:B------:R-:W-:Y:S01]  /*0bf0*/  IADD3 R25, PT, PT, R25, 0x80, RZ ;  /* 0x0000008019197810 */ /* 0x000fe20007ffe0ff */
[----:B--2---:R-:W-:Y:S08]  /*0c00*/  F2F.F64.F32 R10, R7 ;  /* 0x00000007000a7310 */ /* 0x004ff00000201800 */
[----:B----4-:R-:W0:Y:S08]  /*0c10*/  F2F.F64.F32 R12, R24 ;  /* 0x00000018000c7310 */ /* 0x010e300000201800 */
[----:B---3--:R-:W-:Y:S08]  /*0c20*/  F2F.F64.F32 R14, R30 ;  /* 0x0000001e000e7310 */ /* 0x008ff00000201800 */
[----:B-----5:R-:W1:Y:S01]  /*0c30*/  F2F.F64.F32 R16, R32 ;  /* 0x0000002000107310 */ /* 0x020e620000201800 */
[----:B0-----:R-:W-:-:S07]  /*0c40*/  DADD R10, -R10, R12 ;  /* 0x000000000a0a7229 */ /* 0x001fce000000010c */
[----:B------:R-:W-:Y:S01]  /*0c50*/  F2F.F64.F32 R18, R33 ;  /* 0x0000002100127310 */ /* 0x000fe20000201800 */
[----:B------:R-:W-:-:S07]  /*0c60*/  DADD R10, R46, |R10| ;  /* 0x000000002e0a7229 */ /* 0x000fce000000040a */
[----:B------:R-:W0:Y:S01]  /*0c70*/  F2F.F64.F32 R20, R22 ;  /* 0x0000001600147310 */ /* 0x000e220000201800 */
[----:B-1----:R-:W-:-:S07]  /*0c80*/  DADD R14, -R14, R16 ;  /* 0x000000000e0e7229 */ /* 0x002fce0000000110 */
[----:B------:R-:W-:Y:S01]  /*0c90*/  F2F.F64.F32 R12, R34 ;  /* 0x00000022000c7310 */ /* 0x000fe20000201800 */
[----:B------:R-:W-:-:S07]  /*0ca0*/  DADD R10, R10, |R14| ;  /* 0x000000000a0a7229 */ /* 0x000fce000000040e */
[----:B------:R-:W1:Y:S01]  /*0cb0*/  F2F.F64.F32 R16, R28 ;  /* 0x0000001c00107310 */ /* 0x000e620000201800 */
[----:B0-----:R-:W-:-:S08]  /*0cc0*/  DADD R18, -R18, R20 ;  /* 0x0000000012127229 */ /* 0x001fd00000000114 */
[----:B------:R-:W-:Y:S02]  /*0cd0*/  DADD R10, R10, |R18| ;  /* 0x000000000a0a7229 */ /* 0x000fe40000000412 */
[----:B-1----:R-:W-:-:S08]  /*0ce0*/  DADD R12, -R12, R16 ;  /* 0x000000000c0c7229 */ /* 0x002fd00000000110 */
[----:B------:R-:W-:-:S11]  /*0cf0*/  DADD R46, R10, |R12| ;  /* 0x000000000a2e7229 */ /* 0x000fd6000000040c */
.L_x_11:
[----:B------:R-:W-:Y:S05]  /*0d00*/  BSYNC.RECONVERGENT B1 ;  /* 0x0000000000017941 */ /* 0x000fea0003800200 */
.L_x_10:
[----:B------:R-:W-:Y:S05]  /*0d10*/  @!P1 BRA `(.L_x_6) ;  /* 0x0000000000989947 */ /* 0x000fea0003800000 */
[----:B------:R-:W-:Y:S01]  /*0d20*/  ISETP.NE.AND P1, PT, R9, 0x1, PT ;  /* 0x000000010900780c */ /* 0x000fe20003f25270 */
[----:B------:R-:W-:Y:S01]  /*0d30*/  BSSY.RECONVERGENT B1, `(.L_x_12) ;  /* 0x0000019000017945 */ /* 0x000fe20003800200 */
[----:B------:R-:W-:-:S11]  /*0d40*/  LOP3.LUT P0, RZ, R8, 0x20, RZ, 0xc0, !PT ;  /* 0x0000002008ff7812 */ /* 0x000fd6000780c0ff */
[----:B------:R-:W-:Y:S05]  /*0d50*/  @!P1 BRA `(.L_x_13) ;  /* 0x0000000000589947 */ /* 0x000fea0003800000 */
[----:B------:R-:W0:Y:S01]  /*0d60*/  LDC.64 R8, c[0x0][0x380] ;  /* 0x0000e000ff087b82 */ /* 0x000e220000000a00 */
[CC--:B------:R-:W-:Y:S02]  /*0d70*/  IMAD R7, R25.reuse, R2.reuse, R2 ;  /* 0x0000000219077224 */ /* 0x0c0fe400078e0202 */
[----:B------:R-:W-:Y:S02]  /*0d80*/  IMAD R11, R25, R2, R31 ;  /* 0x00000002190b7224 */ /* 0x000fe400078e021f */
[----:B------:R-:W-:-:S04]  /*0d90*/  IMAD R12, R2, 0x1f, R7 ;  /* 0x0000001f020c7824 */ /* 0x000fc800078e0207 */
[----:B------:R-:W-:Y:S02]  /*0da0*/  IMAD.IADD R17, R12, 0x1, R31 ;  /* 0x000000010c117824 */ /* 0x000fe400078e021f */
[----:B0-----:R-:W-:-:S04]  /*0db0*/  IMAD.WIDE R10, R11, 0x4, R8 ;  /* 0x000000040b0a7825 */ /* 0x001fc800078e0208 */
[----:B------:R-:W-:-:S04]  /*0dc0*/  IMAD.WIDE R16, R17, 0x4, R8 ;  /* 0x0000000411107825 */ /* 0x000fc800078e0208 */
[C---:B------:R-:W-:Y:S02]  /*0dd0*/  IMAD.WIDE R12, R2.reuse, 0x4, R10 ;  /* 0x00000004020c7825 */ /* 0x040fe400078e020a */
[----:B------:R-:W2:Y:S02]  /*0de0*/  LDG.E.CONSTANT R10, desc[UR4][R10.64] ;  /* 0x000000040a0a7981 */ /* 0x000ea4000c1e9900 */
[----:B------:R-:W-:Y:S02]  /*0df0*/  IMAD.WIDE R20, R2, 0x4, R16 ;  /* 0x0000000402147825 */ /* 0x000fe400078e0210 */
[----:B------:R-:W3:Y:S04]  /*0e00*/  LDG.E.CONSTANT R12, desc[UR4][R12.64] ;  /* 0x000000040c0c7981 */ /* 0x000ee8000c1e9900 */
[----:B------:R-:W4:Y:S04]  /*0e10*/  LDG.E.CONSTANT R16, desc[UR4][R16.64] ;  /* 0x0000000410107981 */ /* 0x000f28000c1e9900 */
[----:B------:R-:W5:Y:S01]  /*0e20*/  LDG.E.CONSTANT R20, desc[UR4][R20.64] ;  /* 0x0000000414147981 */ /* 0x000f62000c1e9900 */
[----:B------:R-:W-:Y:S01]  /*0e30*/  VIADD R25, R25, 0x40 ;  /* 0x0000004019197836 */ /* 0x000fe20000000000 */
[----:B--2---:R-:W-:Y:S08]  /*0e40*/  F2F.F64.F32 R8, R10 ;  /* 0x0000000a00087310 */ /* 0x004ff00000201800 */
[----:B---3--:R-:W0:Y:S08]  /*0e50*/  F2F.F64.F32 R14, R12 ;  /* 0x0000000c000e7310 */ /* 0x008e300000201800 */
[----:B----4-:R-:W-:Y:S01]  /*0e60*/  F2F.F64.F32 R18, R16 ;  /* 0x0000001000127310 */ /* 0x010fe20000201800 */
[----:B0-----:R-:W-:-:S07]  /*0e70*/  DADD R8, -R8, R14 ;  /* 0x0000000008087229 */ /* 0x001fce000000010e */
[----:B-----5:R-:W0:Y:S01]  /*0e80*/  F2F.F64.F32 R22, R20 ;  /* 0x0000001400167310 */ /* 0x020e220000201800 */
[----:B------:R-:W-:Y:S02]  /*0e90*/  DADD R8, R46, |R8| ;  /* 0x000000002e087229 */ /* 0x000fe40000000408 */
[----:B0-----:R-:W-:-:S08]  /*0ea0*/  DADD R18, -R18, R22 ;  /* 0x0000000012127229 */ /* 0x001fd00000000116 */
[----:B------:R-:W-:-:S11]  /*0eb0*/  DADD R46, R8, |R18| ;  /* 0x00000000082e7229 */ /* 0x000fd60000000412 */
.L_x_13:
[----:B------:R-:W-:Y:S05]  /*0ec0*/  BSYNC.RECONVERGENT B1 ;  /* 0x0000000000017941 */ /* 0x000fea0003800200 */
.L_x_12:
[----:B------:R-:W-:Y:S05]  /*0ed0*/  @P0 BRA `(.L_x_6) ;  /* 0x0000000000280947 */ /* 0x000fea0003800000 */
[----:B------:R-:W0:Y:S01]  /*0ee0*/  LDC.64 R8, c[0x0][0x380] ;  /* 0x0000e000ff087b82 */ /* 0x000e220000000a00 */
[----:B------:R-:W-:-:S04]  /*0ef0*/  IMAD R25, R25, R2, R31 ;  /* 0x0000000219197224 */ /* 0x000fc800078e021f */
[----:B0-----:R-:W-:-:S04]  /*0f00*/  IMAD.WIDE R8, R25, 0x4, R8 ;  /* 0x0000000419087825 */ /* 0x001fc800078e0208 */
[----:B------:R-:W-:Y:S02]  /*0f10*/  IMAD.WIDE R12, R2, 0x4, R8 ;  /* 0x00000004020c7825 */ /* 0x000fe400078e0208 */
[----:B------:R-:W2:Y:S04]  /*0f20*/  LDG.E.CONSTANT R8, desc[UR4][R8.64] ;  /* 0x0000000408087981 */ /* 0x000ea8000c1e9900 */
[----:B------:R-:W3:Y:S01]  /*0f30*/  LDG.E.CONSTANT R12, desc[UR4][R12.64] ;  /* 0x000000040c0c7981 */ /* 0x000ee2000c1e9900 */
[----:B--2---:R-:W-:Y:S08]  /*0f40*/  F2F.F64.F32 R10, R8 ;  /* 0x00000008000a7310 */ /* 0x004ff00000201800 */
[----:B---3--:R-:W0:Y:S02]  /*0f50*/  F2F.F64.F32 R14, R12 ;  /* 0x0000000c000e7310 */ /* 0x008e240000201800 */
[----:B0-----:R-:W-:-:S08]  /*0f60*/  DADD R10, -R10, R14 ;  /* 0x000000000a0a7229 */ /* 0x001fd0000000010e */
[----:B------:R-:W-:-:S11]  /*0f70*/  DADD R46, R46, |R10| ;  /* 0x000000002e2e7229 */ /* 0x000fd6000000040a */
.L_x_6:
[----:B------:R-:W-:Y:S05]  /*0f80*/  BSYNC.RECONVERGENT B0 ;  /* 0x0000000000007941 */ /* 0x000fea0003800200 */
.L_x_5:
[----:B------:R-:W-:Y:S02]  /*0f90*/  VOTE.ANY R7, PT, PT ;  /* 0x0000000000077806 */ /* 0x000fe400038e0100 */
[----:B------:R-:W-:Y:S01]  /*0fa0*/  ISETP.NE.AND P0, PT, R5, RZ, PT ;  /* 0x000000ff0500720c */ /* 0x000fe20003f05270 */
[----:B--2---:R-:W-:Y:S04]  /*0fb0*/  SHFL.DOWN PT, R9, R47, 0x10, 0x1f ;  /* 0x0a001f002f097f89 */ /* 0x004fe800000e0000 */
[----:B------:R-:W0:Y:S02]  /*0fc0*/  SHFL.DOWN PT, R8, R46, 0x10, 0x1f ;  /* 0x0a001f002e087f89 */ /* 0x000e2400000e0000 */
[----:B0-----:R-:W-:-:S07]  /*0fd0*/  DADD R8, R8, R46 ;  /* 0x0000000008087229 */ /* 0x001fce000000002e */
[----:B------:R-:W-:Y:S04]  /*0fe0*/  SHFL.DOWN PT, R11, R9, 0x8, 0x1f ;  /* 0x09001f00090b7f89 */ /* 0x000fe800000e0000 */
        /* <DEDUP_REMOVED lines=8> */
[----:B------:R0:W1:Y:S04]  /*1070*/  SHFL.DOWN PT, R17, R15, 0x1, 0x1f ;  /* 0x08201f000f117f89 */ /* 0x00006800000e0000 */
[----:B------:R0:W2:Y:S01]  /*1080*/  SHFL.DOWN PT, R16, R14, 0x1, 0x1f ;  /* 0x08201f000e107f89 */ /* 0x0000a200000e0000 */
[----:B------:R-:W-:Y:S05]  /*1090*/  @P0 EXIT ;  /* 0x000000000000094d */ /* 0x000fea0003800000 */
[----:B------:R-:W3:Y:S01]  /*10a0*/  LDC.64 R12, c[0x0][0x380] ;  /* 0x0000e000ff0c7b82 */ /* 0x000ee20000000a00 */
[----:B------:R-:W-:-:S07]  /*10b0*/  IMAD R5, R6, R2, R31 ;  /* 0x0000000206057224 */ /* 0x000fce00078e021f */
[----:B------:R-:W4:Y:S01]  /*10c0*/  LDC.64 R10, c[0x0][0x3a0] ;  /* 0x0000e800ff0a7b82 */ /* 0x000f220000000a00 */
[----:B---3--:R-:W-:-:S05]  /*10d0*/  IMAD.WIDE R8, R5, 0x4, R12 ;  /* 0x0000000405087825 */ /* 0x008fca00078e020c */
[----:B------:R-:W3:Y:S01]  /*10e0*/  LDG.E.CONSTANT R27, desc[UR4][R8.64] ;  /* 0x00000004081b7981 */ /* 0x000ee2000c1e9900 */
[----:B------:R-:W-:Y:S01]  /*10f0*/  IADD3 R18, PT, PT, R6, 0x1, RZ ;  /* 0x0000000106127810 */ /* 0x000fe20007ffe0ff */
[----:B----4-:R-:W-:-:S03]  /*1100*/  IMAD.WIDE R10, R5, 0x4, R10 ;  /* 0x00000004050a7825 */ /* 0x010fc600078e020a */
[----:B------:R-:W-:Y:S02]  /*1110*/  ISETP.GE.AND P0, PT, R18, R3, PT ;  /* 0x000000031200720c */ /* 0x000fe40003f06270 */
[----:B---3--:R3:W-:Y:S11]  /*1120*/  STG.E desc[UR4][R10.64], R27 ;  /* 0x0000001b0a007986 */ /* 0x0087f6000c101904 */
[----:B------:R-:W-:Y:S05]  /*1130*/  @P0 EXIT ;  /* 0x000000000000094d */ /* 0x000fea0003800000 */
[----:B------:R-:W-:-:S04]  /*1140*/  IMAD R9, R4, R2, R31 ;  /* 0x0000000204097224 */ /* 0x000fc800078e021f */
[----:B------:R-:W-:-:S06]  /*1150*/  IMAD.WIDE R8, R9, 0x4, R12 ;  /* 0x0000000409087825 */ /* 0x000fcc00078e020c */
[----:B------:R-:W4:Y:S01]  /*1160*/  LDG.E.CONSTANT R8, desc[UR4][R8.64] ;  /* 0x0000000408087981 */ /* 0x000f22000c1e9900 */
[----:B------:R-:W-:Y:S01]  /*1170*/  LOP3.LUT R5, RZ, R4, RZ, 0x33, !PT ;  /* 0x00000004ff057212 */ /* 0x000fe200078e33ff */
[----:B---3--:R-:W3:Y:S01]  /*1180*/  F2F.F64.F32 R26, R27 ;  /* 0x0000001b001a7310 */ /* 0x008ee20000201800 */
[----:B-12---:R-:W-:Y:S02]  /*1190*/  DADD R24, R14, R16 ;  /* 0x000000000e187229 */ /* 0x006fe40000000010 */
[----:B------:R-:W-:Y:S01]  /*11a0*/  IADD3 R5, PT, PT, -R0, R5, R3 ;  /* 0x0000000500057210 */ /* 0x000fe20007ffe103 */
[----:B------:R-:W-:-:S03]  /*11b0*/  IMAD.MOV.U32 R0, RZ, RZ, R18 ;  /* 0x000000ffff007224 */ /* 0x000fc600078e0012 */
[----:B------:R-:W-:Y:S01]  /*11c0*/  LOP3.LUT P0, R5, R5, 0x3, RZ, 0xc0, !PT ;  /* 0x0000000305057812 */ /* 0x000fe2000780c0ff */
[----:B---3--:R-:W-:Y:S01]  /*11d0*/  IMAD.MOV.U32 R22, RZ, RZ, R26 ;  /* 0x000000ffff167224 */ /* 0x008fe200078e001a */
[----:B------:R-:W-:Y:S01]  /*11e0*/  MOV R23, R27 ;  /* 0x0000001b00177202 */ /* 0x000fe20000000f00 */
[----:B----4-:R1:W2:Y:S10]  /*11f0*/  F2F.F64.F32 R20, R8 ;  /* 0x0000000800147310 */ /* 0x0102b40000201800 */
[----:B------:R-:W-:Y:S05]  /*1200*/  @!P0 BRA `(.L_x_14) ;  /* 0x0000000400288947 */ /* 0x000fea0003800000 */
[----:B------:R-:W3:Y:S01]  /*1210*/  LDC R3, c[0x0][0x38c] ;  /* 0x0000e300ff037b82 */ /* 0x000ee20000000800 */
[----:B------:R-:W-:Y:S01]  /*1220*/  IMAD R33, R0, R2, R31 ;  /* 0x0000000200217224 */ /* 0x000fe200078e021f */
[----:B------:R-:W-:Y:S01]  /*1230*/  MOV R30, R6 ;  /* 0x00000006001e7202 */ /* 0x000fe20000000f00 */
[C---:B------:R-:W-:Y:S02]  /*1240*/  IMAD R2, R4.reuse, R2, R2 ;  /* 0x0000000204027224 */ /* 0x040fe400078e0202 */
[----:B------:R-:W-:Y:S02]  /*1250*/  IMAD.MOV R0, RZ, RZ, -R5 ;  /* 0x000000ffff007224 */ /* 0x000fe400078e0a05 */
[----:B------:R-:W-:Y:S01]  /*1260*/  VIADD R5, R4, 0x1 ;  /* 0x0000000104057836 */ /* 0x000fe20000000000 */
[----:B------:R-:W4:Y:S01]  /*1270*/  LDC.64 R16, c[0x0][0x380] ;  /* 0x0000e000ff107b82 */ /* 0x000f220000000a00 */
[----:B-1----:R-:W-:Y:S01]  /*1280*/  IMAD.MOV.U32 R8, RZ, RZ, R26 ;  /* 0x000000ffff087224 */ /* 0x002fe200078e001a */
[----:B------:R-:W-:Y:S01]  /*1290*/  IADD3 R35, PT, PT, R2, R31, RZ ;  /* 0x0000001f02237210 */ /* 0x000fe20007ffe0ff */
[----:B------:R-:W-:-:S05]  /*12a0*/  IMAD.MOV.U32 R9, RZ, RZ, R27 ;  /* 0x000000ffff097224 */ /* 0x000fca00078e001b */
[----:B------:R-:W1:Y:S02]  /*12b0*/  LDC.64 R18, c[0x0][0x3a0] ;  /* 0x0000e800ff127b82 */ /* 0x000e640000000a00 */
.L_x_17:
[----:B0---4-:R-:W-:-:S04]  /*12c0*/  IMAD.WIDE R10, R33, 0x4, R16 ;  /* 0x00000004210a7825 */ /* 0x011fc800078e0210 */
[----:B------:R-:W-:Y:S02]  /*12d0*/  IMAD.WIDE R12, R35, 0x4, R16 ;  /* 0x00000004230c7825 */ /* 0x000fe400078e0210 */
[----:B------:R-:W4:Y:S04]  /*12e0*/  LDG.E.CONSTANT R10, desc[UR4][R10.64] ;  /* 0x000000040a0a7981 */ /* 0x000f28000c1e9900 */
[----:B------:R-:W5:Y:S01]  /*12f0*/  LDG.E.CONSTANT R12, desc[UR4][R12.64] ;  /* 0x000000040c0c7981 */ /* 0x000f62000c1e9900 */
[----:B------:R-:W-:Y:S01]  /*1300*/  BSSY.RECONVERGENT B0, `(.L_x_15) ;  /* 0x000001e000007945 */ /* 0x000fe20003800200 */
[----:B------:R-:W-:Y:S01]  /*1310*/  IMAD.MOV.U32 R4, RZ, RZ, R5 ;  /* 0x000000ffff047224 */ /* 0x000fe200078e0005 */
[----:B----4-:R-:W4:Y:S08]  /*1320*/  F2F.F64.F32 R22, R10 ;  /* 0x0000000a00167310 */ /* 0x010f300000201800 */
[----:B-----5:R-:W0:Y:S01]  /*1330*/  F2F.F64.F32 R28, R12 ;  /* 0x0000000c001c7310 */ /* 0x020e220000201800 */
[----:B----4-:R-:W-:-:S02]  /*1340*/  DADD R8, R22, -R8 ;  /* 0x0000000016087229 */ /* 0x010fc40000000808 */
[----:B0-2---:R-:W-:Y:S02]  /*1350*/  DADD R14, R28, -R20 ;  /* 0x000000001c0e7229 */ /* 0x005fe40000000814 */
[----:B------:R-:W-:-:S06]  /*1360*/  DADD R38, R22, -R28 ;  /* 0x0000000016267229 */ /* 0x000fcc000000081c */
[----:B------:R-:W-:-:S08]  /*1370*/  DADD R8, |R8|, -|R14| ;  /* 0x0000000008087229 */ /* 0x000fd00000000e0e */
[----:B------:R-:W-:Y:S01]  /*1380*/  DADD R24, R8, R24 ;  /* 0x0000000008187229 */ /* 0x000fe20000000018 */
[----:B------:R-:W-:-:S05]  /*1390*/  IMAD.MOV.U32 R8, RZ, RZ, 0x1 ;  /* 0x00000001ff087424 */ /* 0x000fca00078e00ff */
[----:B------:R-:W0:Y:S02]  /*13a0*/  MUFU.RCP64H R9, R25 ;  /* 0x0000001900097308 */ /* 0x000e240000001800 */
[C---:B------:R-:W-:Y:S02]  /*13b0*/  DSETP.NEU.AND P4, PT, R24.reuse, RZ, PT ;  /* 0x000000ff1800722a */ /* 0x040fe40003f8d000 */
[----:B0-----:R-:W-:-:S08]  /*13c0*/  DFMA R14, -R24, R8, 1 ;  /* 0x3ff00000180e742b */ /* 0x001fd00000000108 */
[----:B------:R-:W-:-:S08]  /*13d0*/  DFMA R14, R14, R14, R14 ;  /* 0x0000000e0e0e722b */ /* 0x000fd0000000000e */
[----:B------:R-:W-:-:S08]  /*13e0*/  DFMA R14, R8, R14, R8 ;  /* 0x0000000e080e722b */ /* 0x000fd00000000008 */
[----:B------:R-:W-:-:S08]  /*13f0*/  DFMA R8, -R24, R14, 1 ;  /* 0x3ff000001808742b */ /* 0x000fd0000000010e */
[----:B------:R-:W-:-:S08]  /*1400*/  DFMA R8, R14, R8, R14 ;  /* 0x000000080e08722b */ /* 0x000fd0000000000e */
[----:B------:R-:W-:-:S08]  /*1410*/  DMUL R10, |R38|, R8 ;  /* 0x00000008260a7228 */ /* 0x000fd00000000200 */
[--C-:B------:R-:W-:Y:S02]  /*1420*/  DFMA R12, -R24, R10, |R38|.reuse ;  /* 0x0000000a180c722b */ /* 0x100fe40000000526 */
[----:B------:R-:W-:-:S06]  /*1430*/  DADD R38, -RZ, |R38| ;  /* 0x00000000ff267229 */ /* 0x000fcc0000000526 */
[----:B------:R-:W-:-:S04]  /*1440*/  DFMA R8, R8, R12, R10 ;  /* 0x0000000c0808722b */ /* 0x000fc8000000000a */
[----:B------:R-:W-:-:S06]  /*1450*/  FSETP.GEU.AND P1, PT, |R39|, 6.5827683646048100446e-37, PT ;  /* 0x036000002700780b */ /* 0x000fcc0003f2e200 */
[----:B------:R-:W-:-:S05]  /*1460*/  FFMA R2, RZ, R25, R9 ;  /* 0x00000019ff027223 */ /* 0x000fca0000000009 */
[----:B------:R-:W-:-:S13]  /*1470*/  FSETP.GT.AND P0, PT, |R2|, 1.469367938527859385e-39, PT ;  /* 0x001000000200780b */ /* 0x000fda0003f04200 */
[----:B------:R-:W-:Y:S05]  /*1480*/  @P0 BRA P1, `(.L_x_16) ;  /* 0x0000000000140947 */ /* 0x000fea0000800000 */
[----:B------:R-:W-:Y:S01]  /*1490*/  MOV R12, R24 ;  /* 0x00000018000c7202 */ /* 0x000fe20000000f00 */
[----:B------:R-:W-:Y:S01]  /*14a0*/  IMAD.MOV.U32 R13, RZ, RZ, R25 ;  /* 0x000000ffff0d7224 */ /* 0x000fe200078e0019 */
[----:B------:R-:W-:-:S07]  /*14b0*/  MOV R2, 0x14d0 ;  /* 0x000014d000027802 */ /* 0x000fce0000000f00 */
[----:B-1-3--:R-:W-:Y:S05]  /*14c0*/  CALL.REL.NOINC `($__internal_0_$__cuda_sm20_div_rn_f64_full) ;  /* 0x0000000c00ac7944 */ /* 0x00afea0003c00000 */
[----:B------:R-:W-:-:S07]  /*14d0*/  IMAD.MOV.U32 R9, RZ, RZ, R5 ;  /* 0x000000ffff097224 */ /* 0x000fce00078e0005 */
.L_x_16:
[----:B------:R-:W-:Y:S05]  /*14e0*/  BSYNC.RECONVERGENT B0 ;  /* 0x0000000000007941 */ /* 0x000fea0003800200 */
.L_x_15:
[----:B------:R-:W-:Y:S01]  /*14f0*/  MOV R10, 0x8421084 ;  /* 0x08421084000a7802 */ /* 0x000fe20000000f00 */
[----:B------:R-:W-:Y:S01]  /*1500*/  IMAD.MOV.U32 R11, RZ, RZ, 0x3fb08421 ;  /* 0x3fb08421ff0b7424 */ /* 0x000fe200078e00ff */
[----:B------:R-:W-:Y:S01]  /*1510*/  UMOV UR6, 0x344d1344 ;  /* 0x344d134400067882 */ /* 0x000fe20000000000 */
[----:B------:R-:W-:Y:S01]  /*1520*/  UMOV UR7, 0x3fe344d1 ;  /* 0x3fe344d100077882 */ /* 0x000fe20000000000 */
[----:B------:R-:W-:Y:S01]  /*1530*/  IADD3 R0, PT, PT, R0, 0x1, RZ ;  /* 0x0000000100007810 */ /* 0x000fe20007ffe0ff */
[----:B------:R-:W-:Y:S01]  /*1540*/  VIADD R30, R30, 0x1 ;  /* 0x000000011e1e7836 */ /* 0x000fe20000000000 */
[----:B---3--:R-:W-:Y:S01]  /*1550*/  MOV R2, R3 ;  /* 0x0000000300027202 */ /* 0x008fe20000000f00 */
[----:B------:R-:W-:Y:S01]  /*1560*/  DFMA R8, R8, UR6, R10 ;  /* 0x0000000608087c2b */ /* 0x000fe2000800000a */
[----:B------:R-:W-:Y:S01]  /*1570*/  ISETP.NE.AND P0, PT, R0, RZ, PT ;  /* 0x000000ff0000720c */ /* 0x000fe20003f05270 */
[----:B------:R-:W-:Y:S01]  /*1580*/  DADD R10, R22, -R26 ;  /* 0x00000000160a7229 */ /* 0x000fe2000000081a */
[----:B------:R-:W-:Y:S01]  /*1590*/  VIADD R5, R4, 0x1 ;  /* 0x0000000104057836 */ /* 0x000fe20000000000 */
[----:B------:R-:W-:Y:S01]  /*15a0*/  MOV R20, R28 ;  /* 0x0000001c00147202 */ /* 0x000fe20000000f00 */
[----:B------:R-:W-:-:S02]  /*15b0*/  IMAD.MOV.U32 R21, RZ, RZ, R29 ;  /* 0x000000ffff157224 */ /* 0x000fc400078e001d */
[----:B------:R-:W-:-:S03]  /*15c0*/  IMAD.IADD R35, R35, 0x1, R2 ;  /* 0x0000000123237824 */ /* 0x000fc600078e0202 */
[----:B------:R-:W-:Y:S02]  /*15d0*/  FSEL R8, R8, 5.8399165463125886138e-34, P4 ;  /* 0x0842108408087808 */ /* 0x000fe40002000000 */
[----:B------:R-:W-:-:S06]  /*15e0*/  FSEL R9, R9, 1.3790322542190551758, P4 ;  /* 0x3fb0842109097808 */ /* 0x000fcc0002000000 */
[----:B------:R-:W-:-:S08]  /*15f0*/  DMUL R8, R8, R8 ;  /* 0x0000000808087228 */ /* 0x000fd00000000000 */
[----:B------:R-:W-:Y:S01]  /*1600*/  DFMA R26, R8, R10, R26 ;  /* 0x0000000a081a722b */ /* 0x000fe2000000001a */
[C---:B-1----:R-:W-:Y:S01]  /*1610*/  IMAD.WIDE R10, R33.reuse, 0x4, R18 ;  /* 0x00000004210a7825 */ /* 0x042fe200078e0212 */
[----:B------:R-:W-:Y:S02]  /*1620*/  MOV R8, R22 ;  /* 0x0000001600087202 */ /* 0x000fe40000000f00 */
[----:B------:R-:W-:Y:S02]  /*1630*/  IADD3 R33, PT, PT, R33, R2, RZ ;  /* 0x0000000221217210 */ /* 0x000fe40007ffe0ff */
[----:B------:R-:W0:Y:S01]  /*1640*/  F2F.F32.F64 R7, R26 ;  /* 0x0000001a00077310 */ /* 0x000e220000301000 */
[----:B------:R-:W-:Y:S01]  /*1650*/  IMAD.MOV.U32 R9, RZ, RZ, R23 ;  /* 0x000000ffff097224 */ /* 0x000fe200078e0017 */
[----:B0-----:R0:W-:Y:S01]  /*1660*/  STG.E desc[UR4][R10.64], R7 ;  /* 0x000000070a007986 */ /* 0x0011e2000c101904 */
[----:B------:R-:W-:Y:S05]  /*1670*/  @P0 BRA `(.L_x_17) ;  /* 0xfffffffc00100947 */ /* 0x000fea000383ffff */
[----:B------:R-:W-:Y:S01]  /*1680*/  IADD3 R0, PT, PT, R30, 0x1, RZ ;  /* 0x000000011e007810 */ /* 0x000fe20007ffe0ff */
[----:B------:R-:W-:Y:S01]  /*1690*/  IMAD.MOV.U32 R20, RZ, RZ, R28 ;  /* 0x000000ffff147224 */ /* 0x000fe200078e001c */
[----:B------:R-:W-:-:S07]  /*16a0*/  MOV R21, R29 ;  /* 0x0000001d00157202 */ /* 0x000fce0000000f00 */
.L_x_14:
[----:B------:R-:W3:Y:S02]  /*16b0*/  LDC R3, c[0x0][0x390] ;  /* 0x0000e400ff037b82 */ /* 0x000ee40000000800 */
[----:B---3--:R-:W-:-:S04]  /*16c0*/  IADD3 R6, PT, PT, -R6, -0x2, R3 ;  /* 0xfffffffe06067810 */ /* 0x008fc80007ffe103 */
[----:B------:R-:W-:-:S13]  /*16d0*/  ISETP.GE.U32.AND P0, PT, R6, 0x3, PT ;  /* 0x000000030600780c */ /* 0x000fda0003f06070 */
[----:B------:R-:W-:Y:S05]  /*16e0*/  @!P0 EXIT ;  /* 0x000000000000894d */ /* 0x000fea0003800000 */
[----:B------:R-:W3:Y:S01]  /*16f0*/  LDC R3, c[0x0][0x38c] ;  /* 0x0000e300ff037b82 */ /* 0x000ee20000000800 */
[-C--:B------:R-:W-:Y:S01]  /*1700*/  IMAD R6, R4, R2.reuse, R2 ;  /* 0x0000000204067224 */ /* 0x080fe200078e0202 */
[----:B------:R-:W4:Y:S01]  /*1710*/  LDCU UR8, c[0x0][0x390] ;  /* 0x00007200ff0877ac */ /* 0x000f220008000800 */
[--C-:B------:R-:W-:Y:S02]  /*1720*/  IMAD R4, R0, R2, R31.reuse ;  /* 0x0000000200047224 */ /* 0x100fe400078e021f */
[----:B------:R-:W-:-:S03]  /*1730*/  IMAD.IADD R6, R6, 0x1, R31 ;  /* 0x0000000106067824 */ /* 0x000fc600078e021f */
[----:B------:R-:W0:Y:S08]  /*1740*/  LDC.64 R36, c[0x0][0x380] ;  /* 0x0000e000ff247b82 */ /* 0x000e300000000a00 */
[----:B------:R-:W0:Y:S02]  /*1750*/  LDC.64 R34, c[0x0][0x3a0] ;  /* 0x0000e800ff227b82 */ /* 0x000e240000000a00 */
.L_x_26:
[----:B0-----:R-:W-:-:S04]  /*1760*/  IMAD.WIDE R30, R4, 0x4, R36 ;  /* 0x00000004041e7825 */ /* 0x001fc800078e0224 */
[----:B------:R-:W-:Y:S01]  /*1770*/  IMAD.WIDE R28, R6, 0x4, R36 ;  /* 0x00000004061c7825 */ /* 0x000fe200078e0224 */
[----:B------:R-:W5:Y:S04]  /*1780*/  LDG.E.CONSTANT R16, desc[UR4][R30.64] ;  /* 0x000000041e107981 */ /* 0x000f68000c1e9900 */
[----:B------:R-:W2:Y:S01]  /*1790*/  LDG.E.CONSTANT R18, desc[UR4][R28.64] ;  /* 0x000000041c127981 */ /* 0x000ea2000c1e9900 */
[----:B------:R-:W-:Y:S01]  /*17a0*/  BSSY.RECONVERGENT B0, `(.L_x_18) ;  /* 0x000001d000007945 */ /* 0x000fe20003800200 */
[----:B-----5:R-:W1:Y:S08]  /*17b0*/  F2F.F64.F32 R16, R16 ;  /* 0x0000001000107310 */ /* 0x020e700000201800 */
[----:B--2---:R-:W0:Y:S01]  /*17c0*/  F2F.F64.F32 R18, R18 ;  /* 0x0000001200127310 */ /* 0x004e220000201800 */
[----:B-1----:R-:W-:-:S02]  /*17d0*/  DADD R8, R16, -R22 ;  /* 0x0000000010087229 */ /* 0x002fc40000000816 */
[----:B0-----:R-:W-:Y:S02]  /*17e0*/  DADD R20, R18, -R20 ;  /* 0x0000000012147229 */ /* 0x001fe40000000814 */
[----:B------:R-:W-:-:S06]  /*17f0*/  DADD R38, R16, -R18 ;  /* 0x0000000010267229 */ /* 0x000fcc0000000812 */
[----:B------:R-:W-:-:S08]  /*1800*/  DADD R8, |R8|, -|R20| ;  /* 0x0000000008087229 */ /* 0x000fd00000000e14 */
[----:B------:R-:W-:Y:S01]  /*1810*/  DADD R24, R8, R24 ;  /* 0x0000000008187229 */ /* 0x000fe20000000018 */
[----:B------:R-:W-:-:S05]  /*1820*/  MOV R8, 0x1 ;  /* 0x0000000100087802 */ /* 0x000fca0000000f00 */
        /* <DEDUP_REMOVED lines=15> */
[----:B------:R-:W-:Y:S01]  /*1920*/  IMAD.MOV.U32 R12, RZ, RZ, R24 ;  /* 0x000000ffff0c7224 */ /* 0x000fe200078e0018 */
[----:B------:R-:W-:Y:S02]  /*1930*/  MOV R13, R25 ;  /* 0x00000019000d7202 */ /* 0x000fe40000000f00 */
[----:B------:R-:W-:-:S07]  /*1940*/  MOV R2, 0x1960 ;  /* 0x0000196000027802 */ /* 0x000fce0000000f00 */
[----:B---34-:R-:W-:Y:S05]  /*1950*/  CALL.REL.NOINC `($__internal_0_$__cuda_sm20_div_rn_f64_full) ;  /* 0x0000000800887944 */ /* 0x018fea0003c00000 */
[----:B------:R-:W-:-:S07]  /*1960*/  IMAD.MOV.U32 R9, RZ, RZ, R5 ;  /* 0x000000ffff097224 */ /* 0x000fce00078e0005 */
.L_x_19:
[----:B----4-:R-:W-:Y:S05]  /*1970*/  BSYNC.RECONVERGENT B0 ;  /* 0x0000000000007941 */ /* 0x010fea0003800200 */
.L_x_18:
[----:B---3--:R-:W-:-:S04]  /*1980*/  IMAD.WIDE R22, R3, 0x4, R30 ;  /* 0x0000000403167825 */ /* 0x008fc800078e021e */
[----:B------:R-:W-:Y:S01]  /*1990*/  IMAD.WIDE R20, R3, 0x4, R28 ;  /* 0x0000000403147825 */ /* 0x000fe200078e021c */
[----:B------:R-:W2:Y:S04]  /*19a0*/  LDG.E.CONSTANT R32, desc[UR4][R22.64] ;  /* 0x0000000416207981 */ /* 0x000ea8000c1e9900 */
[----:B------:R-:W3:Y:S01]  /*19b0*/  LDG.E.CONSTANT R30, desc[UR4][R20.64] ;  /* 0x00000004141e7981 */ /* 0x000ee2000c1e9900 */
[----:B------:R-:W-:Y:S01]  /*19c0*/  IMAD.MOV.U32 R14, RZ, RZ, 0x8421084 ;  /* 0x08421084ff0e7424 */ /* 0x000fe200078e00ff */
[----:B------:R-:W-:Y:S01]  /*19d0*/  MOV R15, 0x3fb08421 ;  /* 0x3fb08421000f7802 */ /* 0x000fe20000000f00 */
[----:B------:R-:W-:Y:S01]  /*19e0*/  UMOV UR6, 0x344d1344 ;  /* 0x344d134400067882 */ /* 0x000fe20000000000 */
[----:B------:R-:W-:Y:S01]  /*19f0*/  UMOV UR7, 0x3fe344d1 ;  /* 0x3fe344d100077882 */ /* 0x000fe20000000000 */
[----:B------:R-:W-:Y:S03]  /*1a00*/  BSSY.RECONVERGENT B0, `(.L_x_20) ;  /* 0x0000026000007945 */ /* 0x000fe60003800200 */
[----:B------:R-:W-:-:S10]  /*1a10*/  DFMA R8, R8, UR6, R14 ;  /* 0x0000000608087c2b */ /* 0x000fd4000800000e */
[----:B------:R-:W-:Y:S02]  /*1a20*/  FSEL R8, R8, 5.8399165463125886138e-34, P4 ;  /* 0x0842108408087808 */ /* 0x000fe40002000000 */
[----:B------:R-:W-:-:S06]  /*1a30*/  FSEL R9, R9, 1.3790322542190551758, P4 ;  /* 0x3fb0842109097808 */ /* 0x000fcc0002000000 */
[----:B------:R-:W-:Y:S01]  /*1a40*/  DMUL R8, R8, R8 ;  /* 0x0000000808087228 */ /* 0x000fe20000000000 */
[----:B--2---:R-:W0:Y:S08]  /*1a50*/  F2F.F64.F32 R32, R32 ;  /* 0x0000002000207310 */ /* 0x004e300000201800 */
[----:B---3--:R-:W1:Y:S01]  /*1a60*/  F2F.F64.F32 R30, R30 ;  /* 0x0000001e001e7310 */ /* 0x008e620000201800 */
[----:B0-----:R-:W-:-:S02]  /*1a70*/  DADD R10, -R16, R32 ;  /* 0x00000000100a7229 */ /* 0x001fc40000000120 */
[----:B------:R-:W-:Y:S02]  /*1a80*/  DADD R16, R16, -R26 ;  /* 0x0000000010107229 */ /* 0x000fe4000000081a */
[--C-:B-1----:R-:W-:Y:S02]  /*1a90*/  DADD R18, -R18, R30.reuse ;  /* 0x0000000012127229 */ /* 0x102fe4000000011e */
[----:B------:R-:W-:-:S04]  /*1aa0*/  DADD R38, R32, -R30 ;  /* 0x0000000020267229 */ /* 0x000fc8000000081e */
[----:B------:R-:W-:Y:S02]  /*1ab0*/  DFMA R26, R8, R16, R26 ;  /* 0x00000010081a722b */ /* 0x000fe4000000001a */
[----:B------:R-:W-:-:S04]  /*1ac0*/  DADD R10, |R10|, -|R18| ;  /* 0x000000000a0a7229 */ /* 0x000fc80000000e12 */
[----:B------:R-:W0:Y:S04]  /*1ad0*/  F2F.F32.F64 R5, R26 ;  /* 0x0000001a00057310 */ /* 0x000e280000301000 */
[----:B------:R-:W-:Y:S01]  /*1ae0*/  DADD R28, R24, R10 ;  /* 0x00000000181c7229 */ /* 0x000fe2000000000a */
[----:B------:R-:W-:Y:S01]  /*1af0*/  MOV R10, 0x1 ;  /* 0x00000001000a7802 */ /* 0x000fe20000000f00 */
[----:B------:R-:W-:-:S04]  /*1b00*/  IMAD.WIDE R24, R4, 0x4, R34 ;  /* 0x0000000404187825 */ /* 0x000fc800078e0222 */
[----:B------:R-:W1:Y:S02]  /*1b10*/  MUFU.RCP64H R11, R29 ;  /* 0x0000001d000b7308 */ /* 0x000e640000001800 */
[C---:B------:R-:W-:Y:S01]  /*1b20*/  DSETP.NEU.AND P4, PT, R28.reuse, RZ, PT ;  /* 0x000000ff1c00722a */ /* 0x040fe20003f8d000 */
[----:B0-----:R0:W-:Y:S01]  /*1b30*/  STG.E desc[UR4][R24.64], R5 ;  /* 0x0000000518007986 */ /* 0x0011e2000c101904 */
[----:B-1----:R-:W-:-:S08]  /*1b40*/  DFMA R12, -R28, R10, 1 ;  /* 0x3ff000001c0c742b */ /* 0x002fd0000000010a */
        /* <DEDUP_REMOVED lines=11> */
[----:B0-----:R-:W-:Y:S05]  /*1c00*/  @P0 BRA P1, `(.L_x_21) ;  /* 0x0000000000140947 */ /* 0x001fea0000800000 */
[----:B------:R-:W-:Y:S01]  /*1c10*/  IMAD.MOV.U32 R12, RZ, RZ, R28 ;  /* 0x000000ffff0c7224 */ /* 0x000fe200078e001c */
[----:B------:R-:W-:Y:S02]  /*1c20*/  MOV R13, R29 ;  /* 0x0000001d000d7202 */ /* 0x000fe40000000f00 */
[----:B------:R-:W-:-:S07]  /*1c30*/  MOV R2, 0x1c50 ;  /* 0x00001c5000027802 */ /* 0x000fce0000000f00 */
[----:B------:R-:W-:Y:S05]  /*1c40*/  CALL.REL.NOINC `($__internal_0_$__cuda_sm20_div_rn_f64_full) ;  /* 0x0000000400cc7944 */ /* 0x000fea0003c00000 */
[----:B------:R-:W-:-:S07]  /*1c50*/  IMAD.MOV.U32 R9, RZ, RZ, R5 ;  /* 0x000000ffff097224 */ /* 0x000fce00078e0005 */
.L_x_21:
[----:B------:R-:W-:Y:S05]  /*1c60*/  BSYNC.RECONVERGENT B0 ;  /* 0x0000000000007941 */ /* 0x000fea0003800200 */
.L_x_20:
[----:B------:R-:W-:-:S04]  /*1c70*/  IMAD.WIDE R22, R3, 0x4, R22 ;  /* 0x0000000403167825 */ /* 0x000fc800078e0216 */
[C---:B------:R-:W-:Y:S01]  /*1c80*/  IMAD.WIDE R20, R3.reuse, 0x4, R20 ;  /* 0x0000000403147825 */ /* 0x040fe200078e0214 */
[----:B------:R-:W2:Y:S04]  /*1c90*/  LDG.E.CONSTANT R18, desc[UR4][R22.64] ;  /* 0x0000000416127981 */ /* 0x000ea8000c1e9900 */
[----:B------:R-:W3:Y:S01]  /*1ca0*/  LDG.E.CONSTANT R16, desc[UR4][R20.64] ;  /* 0x0000000414107981 */ /* 0x000ee2000c1e9900 */
[----:B------:R-:W-:Y:S01]  /*1cb0*/  IMAD.MOV.U32 R14, RZ, RZ, 0x8421084 ;  /* 0x08421084ff0e7424 */ /* 0x000fe200078e00ff */
[----:B------:R-:W-:Y:S01]  /*1cc0*/  MOV R15, 0x3fb08421 ;  /* 0x3fb08421000f7802 */ /* 0x000fe20000000f00 */
[----:B------:R-:W-:Y:S01]  /*1cd0*/  UMOV UR6, 0x344d1344 ;  /* 0x344d134400067882 */ /* 0x000fe20000000000 */
[----:B------:R-:W-:Y:S01]  /*1ce0*/  UMOV UR7, 0x3fe344d1 ;  /* 0x3fe344d100077882 */ /* 0x000fe20000000000 */
[----:B------:R-:W-:Y:S01]  /*1cf0*/  IMAD.WIDE R24, R3, 0x4, R24 ;  /* 0x0000000403187825 */ /* 0x000fe200078e0218 */
[----:B------:R-:W-:Y:S02]  /*1d00*/  BSSY.RECONVERGENT B0, `(.L_x_22) ;  /* 0x0000025000007945 */ /* 0x000fe40003800200 */
[----:B------:R-:W-:-:S10]  /*1d10*/  DFMA R8, R8, UR6, R14 ;  /* 0x0000000608087c2b */ /* 0x000fd4000800000e */
[----:B------:R-:W-:Y:S02]  /*1d20*/  FSEL R8, R8, 5.8399165463125886138e-34, P4 ;  /* 0x0842108408087808 */ /* 0x000fe40002000000 */
[----:B------:R-:W-:-:S06]  /*1d30*/  FSEL R9, R9, 1.3790322542190551758, P4 ;  /* 0x3fb0842109097808 */ /* 0x000fcc0002000000 */
[----:B------:R-:W-:Y:S01]  /*1d40*/  DMUL R8, R8, R8 ;  /* 0x0000000808087228 */ /* 0x000fe20000000000 */
[----:B--2---:R-:W0:Y:S08]  /*1d50*/  F2F.F64.F32 R18, R18 ;  /* 0x0000001200127310 */ /* 0x004e300000201800 */
[----:B---3--:R-:W1:Y:S01]  /*1d60*/  F2F.F64.F32 R16, R16 ;  /* 0x0000001000107310 */ /* 0x008e620000201800 */
[----:B0-----:R-:W-:-:S02]  /*1d70*/  DADD R10, -R32, R18 ;  /* 0x00000000200a7229 */ /* 0x001fc40000000112 */
[----:B------:R-:W-:Y:S02]  /*1d80*/  DADD R32, -R26, R32 ;  /* 0x000000001a207229 */ /* 0x000fe40000000120 */
[--C-:B-1----:R-:W-:Y:S02]  /*1d90*/  DADD R30, -R30, R16.reuse ;  /* 0x000000001e1e7229 */ /* 0x102fe40000000110 */
[----:B------:R-:W-:-:S04]  /*1da0*/  DADD R38, R18, -R16 ;  /* 0x0000000012267229 */ /* 0x000fc80000000810 */
[----:B------:R-:W-:Y:S02]  /*1db0*/  DFMA R26, R8, R32, R26 ;  /* 0x00000020081a722b */ /* 0x000fe4000000001a */
[----:B------:R-:W-:-:S04]  /*1dc0*/  DADD R10, |R10|, -|R30| ;  /* 0x000000000a0a7229 */ /* 0x000fc80000000e1e */
[----:B------:R-:W0:Y:S04]  /*1dd0*/  F2F.F32.F64 R5, R26 ;  /* 0x0000001a00057310 */ /* 0x000e280000301000 */
[----:B------:R-:W-:Y:S01]  /*1de0*/  DADD R28, R28, R10 ;  /* 0x000000001c1c7229 */ /* 0x000fe2000000000a */
[----:B------:R-:W-:-:S05]  /*1df0*/  MOV R10, 0x1 ;  /* 0x00000001000a7802 */ /* 0x000fca0000000f00 */
        /* <DEDUP_REMOVED lines=21> */
.L_x_23:
[----:B------:R-:W-:Y:S05]  /*1f50*/  BSYNC.RECONVERGENT B0 ;  /* 0x0000000000007941 */ /* 0x000fea0003800200 */
.L_x_22:
[----:B------:R-:W-:-:S04]  /*1f60*/  IMAD.WIDE R14, R3, 0x4, R20 ;  /* 0x00000004030e7825 */ /* 0x000fc800078e0214 */
[----:B------:R-:W-:Y:S02]  /*1f70*/  IMAD.WIDE R10, R3, 0x4, R22 ;  /* 0x00000004030a7825 */ /* 0x000fe400078e0216 */
[----:B------:R-:W2:Y:S04]  /*1f80*/  LDG.E.CONSTANT R14, desc[UR4][R14.64] ;  /* 0x000000040e0e7981 */ /* 0x000ea8000c1e9900 */
[----:B------:R0:W3:Y:S01]  /*1f90*/  LDG.E.CONSTANT R22, desc[UR4][R10.64] ;  /* 0x000000040a167981 */ /* 0x0000e2000c1e9900 */
[----:B------:R-:W-:Y:S01]  /*1fa0*/  UMOV UR6, 0x344d1344 ;  /* 0x344d134400067882 */ /* 0x000fe20000000000 */
[----:B------:R-:W-:Y:S01]  /*1fb0*/  UMOV UR7, 0x3fe344d1 ;  /* 0x3fe344d100077882 */ /* 0x000fe20000000000 */
[----:B0-----:R-:W-:Y:S01]  /*1fc0*/  IMAD.MOV.U32 R10, RZ, RZ, 0x8421084 ;  /* 0x08421084ff0a7424 */ /* 0x001fe200078e00ff */
[----:B------:R-:W-:-:S06]  /*1fd0*/  MOV R11, 0x3fb08421 ;  /* 0x3fb08421000b7802 */ /* 0x000fcc0000000f00 */
[----:B------:R-:W-:-:S10]  /*1fe0*/  DFMA R8, R8, UR6, R10 ;  /* 0x0000000608087c2b */ /* 0x000fd4000800000a */
[----:B------:R-:W-:Y:S02]  /*1ff0*/  FSEL R8, R8, 5.8399165463125886138e-34, P4 ;  /* 0x0842108408087808 */ /* 0x000fe40002000000 */
[----:B------:R-:W-:-:S06]  /*2000*/  FSEL R9, R9, 1.3790322542190551758, P4 ;  /* 0x3fb0842109097808 */ /* 0x000fcc0002000000 */
[----:B------:R-:W-:Y:S01]  /*2010*/  DMUL R8, R8, R8 ;  /* 0x0000000808087228 */ /* 0x000fe20000000000 */
[----:B------:R-:W-:Y:S01]  /*2020*/  BSSY.RECONVERGENT B0, `(.L_x_24) ;  /* 0x0000022000007945 */ /* 0x000fe20003800200 */
[----:B--2---:R-:W0:Y:S08]  /*2030*/  F2F.F64.F32 R20, R14 ;  /* 0x0000000e00147310 */ /* 0x004e300000201800 */
[----:B---3--:R-:W1:Y:S01]  /*2040*/  F2F.F64.F32 R22, R22 ;  /* 0x0000001600167310 */ /* 0x008e620000201800 */
[----:B0-----:R-:W-:-:S02]  /*2050*/  DADD R16, -R16, R20 ;  /* 0x0000000010107229 */ /* 0x001fc40000000114 */
[----:B-1----:R-:W-:-:S08]  /*2060*/  DADD R12, -R18, R22 ;  /* 0x00000000120c7229 */ /* 0x002fd00000000116 */
[----:B------:R-:W-:-:S08]  /*2070*/  DADD R12, |R12|, -|R16| ;  /* 0x000000000c0c7229 */ /* 0x000fd00000000e10 */
[----:B------:R-:W-:-:S06]  /*2080*/  DADD R12, R28, R12 ;  /* 0x000000001c0c7229 */ /* 0x000fcc000000000c */
[----:B------:R-:W0:Y:S01]  /*2090*/  MUFU.RCP64H R17, R13 ;  /* 0x0000000d00117308 */ /* 0x000e220000001800 */
[----:B------:R-:W-:-:S06]  /*20a0*/  MOV R16, 0x1 ;  /* 0x0000000100107802 */ /* 0x000fcc0000000f00 */
[----:B0-----:R-:W-:-:S08]  /*20b0*/  DFMA R28, -R12, R16, 1 ;  /* 0x3ff000000c1c742b */ /* 0x001fd00000000110 */
[----:B------:R-:W-:-:S08]  /*20c0*/  DFMA R28, R28, R28, R28 ;  /* 0x0000001c1c1c722b */ /* 0x000fd0000000001c */
[----:B------:R-:W-:-:S08]  /*20d0*/  DFMA R28, R16, R28, R16 ;  /* 0x0000001c101c722b */ /* 0x000fd00000000010 */
[----:B------:R-:W-:Y:S02]  /*20e0*/  DFMA R10, -R12, R28, 1 ;  /* 0x3ff000000c0a742b */ /* 0x000fe4000000011c */
[----:B------:R-:W-:-:S06]  /*20f0*/  DADD R38, R22, -R20 ;  /* 0x0000000016267229 */ /* 0x000fcc0000000814 */
[----:B------:R-:W-:Y:S02]  /*2100*/  DFMA R10, R28, R10, R28 ;  /* 0x0000000a1c0a722b */ /* 0x000fe4000000001c */
[----:B------:R-:W-:-:S06]  /*2110*/  DADD R18, -R26, R18 ;  /* 0x000000001a127229 */ /* 0x000fcc0000000112 */
[----:B------:R-:W-:Y:S02]  /*2120*/  DMUL R14, |R38|, R10 ;  /* 0x0000000a260e7228 */ /* 0x000fe40000000200 */
[----:B------:R-:W-:-:S06]  /*2130*/  DFMA R26, R8, R18, R26 ;  /* 0x00000012081a722b */ /* 0x000fcc000000001a */
[--C-:B------:R-:W-:Y:S01]  /*2140*/  DFMA R8, -R12, R14, |R38|.reuse ;  /* 0x0000000e0c08722b */ /* 0x100fe20000000526 */
[----:B------:R-:W0:Y:S01]  /*2150*/  F2F.F32.F64 R5, R26 ;  /* 0x0000001a00057310 */ /* 0x000e220000301000 */
[----:B------:R-:W-:Y:S01]  /*2160*/  IMAD.WIDE R16, R3, 0x4, R24 ;  /* 0x0000000403107825 */ /* 0x000fe200078e0218 */
[----:B------:R-:W-:-:S05]  /*2170*/  DADD R38, -RZ, |R38| ;  /* 0x00000000ff267229 */ /* 0x000fca0000000526 */
[----:B------:R-:W-:Y:S01]  /*2180*/  DFMA R8, R10, R8, R14 ;  /* 0x000000080a08722b */ /* 0x000fe2000000000e */
[----:B0-----:R0:W-:Y:S09]  /*2190*/  STG.E desc[UR4][R16.64], R5 ;  /* 0x0000000510007986 */ /* 0x0011f2000c101904 */
[----:B------:R-:W-:Y:S01]  /*21a0*/  FFMA R2, RZ, R13, R9 ;  /* 0x0000000dff027223 */ /* 0x000fe20000000009 */
[----:B------:R-:W-:-:S04]  /*21b0*/  FSETP.GEU.AND P1, PT, |R39|, 6.5827683646048100446e-37, PT ;  /* 0x036000002700780b */ /* 0x000fc80003f2e200 */
[----:B------:R-:W-:Y:S01]  /*21c0*/  FSETP.GT.AND P0, PT, |R2|, 1.469367938527859385e-39, PT ;  /* 0x001000000200780b */ /* 0x000fe20003f04200 */
[----:B------:R-:W-:Y:S01]  /*21d0*/  DSETP.NEU.AND P4, PT, R12, RZ, PT ;  /* 0x000000ff0c00722a */ /* 0x000fe20003f8d000 */
[----:B------:R-:W-:Y:S01]  /*21e0*/  IMAD.MOV.U32 R24, RZ, RZ, R12 ;  /* 0x000000ffff187224 */ /* 0x000fe200078e000c */
[----:B------:R-:W-:-:S10]  /*21f0*/  MOV R25, R13 ;  /* 0x0000000d00197202 */ /* 0x000fd40000000f00 */
[----:B0-----:R-:W-:Y:S05]  /*2200*/  @P0 BRA P1, `(.L_x_25) ;  /* 0x00000000000c0947 */ /* 0x001fea0000800000 */
[----:B------:R-:W-:-:S07]  /*2210*/  MOV R2, 0x2230 ;  /* 0x0000223000027802 */ /* 0x000fce0000000f00 */
[----:B------:R-:W-:Y:S05]  /*2220*/  CALL.REL.NOINC `($__internal_0_$__cuda_sm20_div_rn_f64_full) ;  /* 0x0000000000547944 */ /* 0x000fea0003c00000 */
[----:B------:R-:W-:-:S07]  /*2230*/  IMAD.MOV.U32 R9, RZ, RZ, R5 ;  /* 0x000000ffff097224 */ /* 0x000fce00078e0005 */
.L_x_25:
[----:B------:R-:W-:Y:S05]  /*2240*/  BSYNC.RECONVERGENT B0 ;  /* 0x0000000000007941 */ /* 0x000fea0003800200 */
.L_x_24:
[----:B------:R-:W-:Y:S02]  /*2250*/  HFMA2 R10, -RZ, RZ, 0.0001299381256103515625, 0.0005512237548828125 ;  /* 0x08421084ff0a7431 */ /* 0x000fe400000001ff */
[----:B------:R-:W-:Y:S01]  /*2260*/  IMAD.MOV.U32 R11, RZ, RZ, 0x3fb08421 ;  /* 0x3fb08421ff0b7424 */ /* 0x000fe200078e00ff */
[----:B------:R-:W-:Y:S01]  /*2270*/  UMOV UR6, 0x344d1344 ;  /* 0x344d134400067882 */ /* 0x000fe20000000000 */
[----:B------:R-:W-:Y:S01]  /*2280*/  UMOV UR7, 0x3fe344d1 ;  /* 0x3fe344d100077882 */ /* 0x000fe20000000000 */
[C---:B------:R-:W-:Y:S01]  /*2290*/  IMAD.WIDE R16, R3.reuse, 0x4, R16 ;  /* 0x0000000403107825 */ /* 0x040fe200078e0210 */
[----:B------:R-:W-:Y:S02]  /*22a0*/  IADD3 R0, PT, PT, R0, 0x4, RZ ;  /* 0x0000000400007810 */ /* 0x000fe40007ffe0ff */
[C---:B------:R-:W-:Y:S01]  /*22b0*/  LEA R6, R3.reuse, R6, 0x2 ;  /* 0x0000000603067211 */ /* 0x040fe200078e10ff */
[----:B------:R-:W-:Y:S01]  /*22c0*/  DFMA R8, R8, UR6, R10 ;  /* 0x0000000608087c2b */ /* 0x000fe2000800000a */
[----:B------:R-:W-:Y:S01]  /*22d0*/  ISETP.GE.AND P0, PT, R0, UR8, PT ;  /* 0x0000000800007c0c */ /* 0x000fe2000bf06270 */
[----:B------:R-:W-:Y:S01]  /*22e0*/  DADD R10, R22, -R26 ;  /* 0x00000000160a7229 */ /* 0x000fe2000000081a */
[----:B------:R-:W-:-:S07]  /*22f0*/  IMAD R4, R3, 0x4, R4 ;  /* 0x0000000403047824 */ /* 0x000fce00078e0204 */
[----:B------:R-:W-:Y:S02]  /*2300*/  FSEL R8, R8, 5.8399165463125886138e-34, P4 ;  /* 0x0842108408087808 */ /* 0x000fe40002000000 */
[----:B------:R-:W-:-:S06]  /*2310*/  FSEL R9, R9, 1.3790322542190551758, P4 ;  /* 0x3fb0842109097808 */ /* 0x000fcc0002000000 */
[----:B------:R-:W-:-:S08]  /*2320*/  DMUL R8, R8, R8 ;  /* 0x0000000808087228 */ /* 0x000fd00000000000 */
[----:B------:R-:W-:-:S06]  /*2330*/  DFMA R26, R8, R10, R26 ;  /* 0x0000000a081a722b */ /* 0x000fcc000000001a */
[----:B------:R-:W0:Y:S02]  /*2340*/  F2F.F32.F64 R5, R26 ;  /* 0x0000001a00057310 */ /* 0x000e240000301000 */
[----:B0-----:R0:W-:Y:S01]  /*2350*/  STG.E desc[UR4][R16.64], R5 ;  /* 0x0000000510007986 */ /* 0x0011e2000c101904 */
[----:B------:R-:W-:Y:S05]  /*2360*/  @!P0 BRA `(.L_x_26) ;  /* 0xfffffff000fc8947 */ /* 0x000fea000383ffff */
[----:B------:R-:W-:Y:S05]  /*2370*/  EXIT ;  /* 0x000000000000794d */ /* 0x000fea0003800000 */
        .weak           $__internal_0_$__cuda_sm20_div_rn_f64_full
        .type           $__internal_0_$__cuda_sm20_div_rn_f64_full,@function
        .size           $__internal_0_$__cuda_sm20_div_rn_f64_full,(.L_x_99 - $__internal_0_$__cuda_sm20_div_rn_f64_full)
$__internal_0_$__cuda_sm20_div_rn_f64_full:
[C---:B------:R-:W-:Y:S01]  /*2380*/  FSETP.GEU.AND P0, PT, |R13|.reuse, 1.469367938527859385e-39, PT ;  /* 0x001000000d00780b */ /* 0x040fe20003f0e200 */
[----:B------:R-:W-:Y:S01]  /*2390*/  IMAD.MOV.U32 R7, RZ, RZ, 0x1ca00000 ;  /* 0x1ca00000ff077424 */ /* 0x000fe200078e00ff */
[----:B------:R-:W-:Y:S01]  /*23a0*/  LOP3.LUT R14, R13, 0x800fffff, RZ, 0xc0, !PT ;  /* 0x800fffff0d0e7812 */ /* 0x000fe200078ec0ff */
[----:B------:R-:W-:Y:S01]  /*23b0*/  BSSY.RECONVERGENT B1, `(.L_x_27) ;  /* 0x0000059000017945 */ /* 0x000fe20003800200 */
[C---:B------:R-:W-:Y:S02]  /*23c0*/  FSETP.GEU.AND P1, PT, |R39|.reuse, 1.469367938527859385e-39, PT ;  /* 0x001000002700780b */ /* 0x040fe40003f2e200 */
[----:B------:R-:W-:Y:S01]  /*23d0*/  LOP3.LUT R15, R14, 0x3ff00000, RZ, 0xfc, !PT ;  /* 0x3ff000000e0f7812 */ /* 0x000fe200078efcff */
[----:B------:R-:W-:Y:S01]  /*23e0*/  IMAD.MOV.U32 R14, RZ, RZ, R12 ;  /* 0x000000ffff0e7224 */ /* 0x000fe200078e000c */
[----:B------:R-:W-:Y:S02]  /*23f0*/  MOV R44, 0x1 ;  /* 0x00000001002c7802 */ /* 0x000fe40000000f00 */
[----:B------:R-:W-:-:S02]  /*2400*/  LOP3.LUT R5, R39, 0x7ff00000, RZ, 0xc0, !PT ;  /* 0x7ff0000027057812 */ /* 0x000fc400078ec0ff */
[----:B------:R-:W-:Y:S01]  /*2410*/  LOP3.LUT R9, R13, 0x7ff00000, RZ, 0xc0, !PT ;  /* 0x7ff000000d097812 */ /* 0x000fe200078ec0ff */
[----:B------:R-:W-:Y:S01]  /*2420*/  @!P0 DMUL R14, R12, 8.98846567431157953865e+307 ;  /* 0x7fe000000c0e8828 */ /* 0x000fe20000000000 */
[----:B------:R-:W-:Y:S02]  /*2430*/  MOV R40, R38 ;  /* 0x0000002600287202 */ /* 0x000fe40000000f00 */
[----:B------:R-:W-:Y:S01]  /*2440*/  ISETP.GE.U32.AND P3, PT, R5, R9, PT ;  /* 0x000000090500720c */ /* 0x000fe20003f66070 */
[----:B------:R-:W-:Y:S01]  /*2450*/  @!P1 IMAD.MOV.U32 R42, RZ, RZ, RZ ;  /* 0x000000ffff2a9224 */ /* 0x000fe200078e00ff */
[----:B------:R-:W-:Y:S01]  /*2460*/  @!P1 LOP3.LUT R8, R13, 0x7ff00000, RZ, 0xc0, !PT ;  /* 0x7ff000000d089812 */ /* 0x000fe200078ec0ff */
[----:B------:R-:W0:Y:S03]  /*2470*/  MUFU.RCP64H R45, R15 ;  /* 0x0000000f002d7308 */ /* 0x000e260000001800 */
[----:B------:R-:W-:-:S02]  /*2480*/  @!P1 ISETP.GE.U32.AND P2, PT, R5, R8, PT ;  /* 0x000000080500920c */ /* 0x000fc40003f46070 */
[----:B------:R-:W-:Y:S02]  /*2490*/  @!P0 LOP3.LUT R9, R15, 0x7ff00000, RZ, 0xc0, !PT ;  /* 0x7ff000000f098812 */ /* 0x000fe400078ec0ff */
[----:B------:R-:W-:-:S04]  /*24a0*/  @!P1 SEL R8, R7, 0x63400000, !P2 ;  /* 0x6340000007089807 */ /* 0x000fc80005000000 */
[----:B------:R-:W-:-:S04]  /*24b0*/  @!P1 LOP3.LUT R8, R8, 0x80000000, R39, 0xf8, !PT ;  /* 0x8000000008089812 */ /* 0x000fc800078ef827 */
[----:B------:R-:W-:Y:S01]  /*24c0*/  @!P1 LOP3.LUT R43, R8, 0x100000, RZ, 0xfc, !PT ;  /* 0x00100000082b9812 */ /* 0x000fe200078efcff */
[----:B0-----:R-:W-:Y:S01]  /*24d0*/  DFMA R10, R44, -R14, 1 ;  /* 0x3ff000002c0a742b */ /* 0x001fe2000000080e */
[----:B------:R-:W-:-:S07]  /*24e0*/  MOV R8, R5 ;  /* 0x0000000500087202 */ /* 0x000fce0000000f00 */
[----:B------:R-:W-:-:S08]  /*24f0*/  DFMA R10, R10, R10, R10 ;  /* 0x0000000a0a0a722b */ /* 0x000fd0000000000a */
[----:B------:R-:W-:Y:S01]  /*2500*/  DFMA R44, R44, R10, R44 ;  /* 0x0000000a2c2c722b */ /* 0x000fe2000000002c */
[----:B------:R-:W-:-:S04]  /*2510*/  SEL R10, R7, 0x63400000, !P3 ;  /* 0x63400000070a7807 */ /* 0x000fc80005800000 */
[----:B------:R-:W-:-:S03]  /*2520*/  LOP3.LUT R41, R10, 0x800fffff, R39, 0xf8, !PT ;  /* 0x800fffff0a297812 */ /* 0x000fc600078ef827 */
[----:B------:R-:W-:-:S03]  /*2530*/  DFMA R10, R44, -R14, 1 ;  /* 0x3ff000002c0a742b */ /* 0x000fc6000000080e */
[----:B------:R-:W-:-:S05]  /*2540*/  @!P1 DFMA R40, R40, 2, -R42 ;  /* 0x400000002828982b */ /* 0x000fca000000082a */
[----:B------:R-:W-:Y:S01]  /*2550*/  DFMA R44, R44, R10, R44 ;  /* 0x0000000a2c2c722b */ /* 0x000fe2000000002c */
[----:B------:R-:W-:-:S04]  /*2560*/  IADD3 R11, PT, PT, R9, -0x1, RZ ;  /* 0xffffffff090b7810 */ /* 0x000fc80007ffe0ff */
[----:B------:R-:W-:-:S03]  /*2570*/  @!P1 LOP3.LUT R8, R41, 0x7ff00000, RZ, 0xc0, !PT ;  /* 0x7ff0000029089812 */ /* 0x000fc600078ec0ff */
[----:B------:R-:W-:Y:S02]  /*2580*/  DMUL R42, R44, R40 ;  /* 0x000000282c2a7228 */ /* 0x000fe40000000000 */
[----:B------:R-:W-:-:S05]  /*2590*/  VIADD R10, R8, 0xffffffff ;  /* 0xffffffff080a7836 */ /* 0x000fca0000000000 */
[----:B------:R-:W-:Y:S01]  /*25a0*/  ISETP.GT.U32.AND P0, PT, R10, 0x7feffffe, PT ;  /* 0x7feffffe0a00780c */ /* 0x000fe20003f04070 */
[----:B------:R-:W-:-:S03]  /*25b0*/  DFMA R46, R42, -R14, R40 ;  /* 0x8000000e2a2e722b */ /* 0x000fc60000000028 */
[----:B------:R-:W-:-:S05]  /*25c0*/  ISETP.GT.U32.OR P0, PT, R11, 0x7feffffe, P0 ;  /* 0x7feffffe0b00780c */ /* 0x000fca0000704470 */
[----:B------:R-:W-:-:S08]  /*25d0*/  DFMA R10, R44, R46, R42 ;  /* 0x0000002e2c0a722b */ /* 0x000fd0000000002a */
[----:B------:R-:W-:Y:S05]  /*25e0*/  @P0 BRA `(.L_x_28) ;  /* 0x0000000000740947 */ /* 0x000fea0003800000 */
[----:B------:R-:W-:Y:S01]  /*25f0*/  LOP3.LUT R8, R13, 0x7ff00000, RZ, 0xc0, !PT ;  /* 0x7ff000000d087812 */ /* 0x000fe200078ec0ff */
[----:B------:R-:W-:-:S03]  /*2600*/  IMAD.MOV.U32 R38, RZ, RZ, RZ ;  /* 0x000000ffff267224 */ /* 0x000fc600078e00ff */
[CC--:B------:R-:W-:Y:S02]  /*2610*/  VIADDMNMX R9, R5.reuse, -R8.reuse, 0xb9600000, !PT ;  /* 0xb960000005097446 */ /* 0x0c0fe40007800908 */
[----:B------:R-:W-:Y:S02]  /*2620*/  ISETP.GE.U32.AND P0, PT, R5, R8, PT ;  /* 0x000000080500720c */ /* 0x000fe40003f06070 */
[----:B------:R-:W-:Y:S02]  /*2630*/  VIMNMX R9, PT, PT, R9, 0x46a00000, PT ;  /* 0x46a0000009097848 */ /* 0x000fe40003fe0100 */
[----:B------:R-:W-:-:S05]  /*2640*/  SEL R8, R7, 0x63400000, !P0 ;  /* 0x6340000007087807 */ /* 0x000fca0004000000 */
[----:B------:R-:W-:-:S05]  /*2650*/  IMAD.IADD R8, R9, 0x1, -R8 ;  /* 0x0000000109087824 */ /* 0x000fca00078e0a08 */
[----:B------:R-:W-:-:S06]  /*2660*/  IADD3 R39, PT, PT, R8, 0x7fe00000, RZ ;  /* 0x7fe0000008277810 */ /* 0x000fcc0007ffe0ff */
[----:B------:R-:W-:-:S10]  /*2670*/  DMUL R42, R10, R38 ;  /* 0x000000260a2a7228 */ /* 0x000fd40000000000 */
[----:B------:R-:W-:-:S13]  /*2680*/  FSETP.GTU.AND P0, PT, |R43|, 1.469367938527859385e-39, PT ;  /* 0x001000002b00780b */ /* 0x000fda0003f0c200 */
[----:B------:R-:W-:Y:S05]  /*2690*/  @P0 BRA `(.L_x_29) ;  /* 0x0000000000a80947 */ /* 0x000fea0003800000 */
[----:B------:R-:W-:Y:S01]  /*26a0*/  DFMA R14, R10, -R14, R40 ;  /* 0x8000000e0a0e722b */ /* 0x000fe20000000028 */
[----:B------:R-:W-:-:S09]  /*26b0*/  MOV R38, RZ ;  /* 0x000000ff00267202 */ /* 0x000fd20000000f00 */
[C---:B------:R-:W-:Y:S02]  /*26c0*/  FSETP.NEU.AND P0, PT, R15.reuse, RZ, PT ;  /* 0x000000ff0f00720b */ /* 0x040fe40003f0d000 */
[----:B------:R-:W-:-:S04]  /*26d0*/  LOP3.LUT R12, R15, 0x80000000, R13, 0x48, !PT ;  /* 0x800000000f0c7812 */ /* 0x000fc800078e480d */
[----:B------:R-:W-:-:S07]  /*26e0*/  LOP3.LUT R39, R12, R39, RZ, 0xfc, !PT ;  /* 0x000000270c277212 */ /* 0x000fce00078efcff */
[----:B------:R-:W-:Y:S05]  /*26f0*/  @!P0 BRA `(.L_x_29) ;  /* 0x0000000000908947 */ /* 0x000fea0003800000 */
[----:B------:R-:W-:Y:S01]  /*2700*/  IMAD.MOV R15, RZ, RZ, -R8 ;  /* 0x000000ffff0f7224 */ /* 0x000fe200078e0a08 */
[----:B------:R-:W-:Y:S02]  /*2710*/  MOV R14, RZ ;  /* 0x000000ff000e7202 */ /* 0x000fe40000000f00 */
[----:B------:R-:W-:-:S04]  /*2720*/  IADD3 R8, PT, PT, -R8, -0x43300000, RZ ;  /* 0xbcd0000008087810 */ /* 0x000fc80007ffe1ff */
[----:B------:R-:W-:Y:S02]  /*2730*/  DFMA R14, R42, -R14, R10 ;  /* 0x8000000e2a0e722b */ /* 0x000fe4000000000a */
[----:B------:R-:W-:-:S08]  /*2740*/  DMUL.RP R10, R10, R38 ;  /* 0x000000260a0a7228 */ /* 0x000fd00000008000 */
[----:B------:R-:W-:Y:S02]  /*2750*/  FSETP.NEU.AND P0, PT, |R15|, R8, PT ;  /* 0x000000080f00720b */ /* 0x000fe40003f0d200 */
[----:B------:R-:W-:Y:S02]  /*2760*/  LOP3.LUT R12, R11, R12, RZ, 0x3c, !PT ;  /* 0x0000000c0b0c7212 */ /* 0x000fe400078e3cff */
[----:B------:R-:W-:Y:S02]  /*2770*/  FSEL R8, R10, R42, !P0 ;  /* 0x0000002a0a087208 */ /* 0x000fe40004000000 */
[----:B------:R-:W-:-:S03]  /*2780*/  FSEL R9, R12, R43, !P0 ;  /* 0x0000002b0c097208 */ /* 0x000fc60004000000 */
[----:B------:R-:W-:Y:S01]  /*2790*/  IMAD.MOV.U32 R42, RZ, RZ, R8 ;  /* 0x000000ffff2a7224 */ /* 0x000fe200078e0008 */
[----:B------:R-:W-:Y:S01]  /*27a0*/  MOV R43, R9 ;  /* 0x00000009002b7202 */ /* 0x000fe20000000f00 */
[----:B------:R-:W-:Y:S06]  /*27b0*/  BRA `(.L_x_29) ;  /* 0x0000000000607947 */ /* 0x000fec0003800000 */
.L_x_28:
[----:B------:R-:W-:-:S14]  /*27c0*/  DSETP.NAN.AND P0, PT, R38, R38, PT ;  /* 0x000000262600722a */ /* 0x000fdc0003f08000 */
[----:B------:R-:W-:Y:S05]  /*27d0*/  @P0 BRA `(.L_x_30) ;  /* 0x00000000004c0947 */ /* 0x000fea0003800000 */
[----:B------:R-:W-:-:S14]  /*27e0*/  DSETP.NAN.AND P0, PT, R12, R12, PT ;  /* 0x0000000c0c00722a */ /* 0x000fdc0003f08000 */
[----:B------:R-:W-:Y:S05]  /*27f0*/  @P0 BRA `(.L_x_31) ;  /* 0x0000000000340947 */ /* 0x000fea0003800000 */
[----:B------:R-:W-:Y:S01]  /*2800*/  ISETP.NE.AND P0, PT, R8, R9, PT ;  /* 0x000000090800720c */ /* 0x000fe20003f05270 */
[----:B------:R-:W-:Y:S01]  /*2810*/  IMAD.MOV.U32 R42, RZ, RZ, 0x0 ;  /* 0x00000000ff2a7424 */ /* 0x000fe200078e00ff */
[----:B------:R-:W-:-:S11]  /*2820*/  MOV R43, 0xfff80000 ;  /* 0xfff80000002b7802 */ /* 0x000fd60000000f00 */
[----:B------:R-:W-:Y:S05]  /*2830*/  @!P0 BRA `(.L_x_29) ;  /* 0x0000000000408947 */ /* 0x000fea0003800000 */
[----:B------:R-:W-:Y:S02]  /*2840*/  ISETP.NE.AND P0, PT, R8, 0x7ff00000, PT ;  /* 0x7ff000000800780c */ /* 0x000fe40003f05270 */
[----:B------:R-:W-:Y:S02]  /*2850*/  LOP3.LUT R13, R39, 0x80000000, R13, 0x48, !PT ;  /* 0x80000000270d7812 */ /* 0x000fe400078e480d */
[----:B------:R-:W-:-:S13]  /*2860*/  ISETP.EQ.OR P0, PT, R9, RZ, !P0 ;  /* 0x000000ff0900720c */ /* 0x000fda0004702670 */
[----:B------:R-:W-:Y:S01]  /*2870*/  @P0 LOP3.LUT R5, R13, 0x7ff00000, RZ, 0xfc, !PT ;  /* 0x7ff000000d050812 */ /* 0x000fe200078efcff */
[----:B------:R-:W-:Y:S01]  /*2880*/  @!P0 IMAD.MOV.U32 R42, RZ, RZ, RZ ;  /* 0x000000ffff2a8224 */ /* 0x000fe200078e00ff */
[----:B------:R-:W-:Y:S01]  /*2890*/  @!P0 MOV R43, R13 ;  /* 0x0000000d002b8202 */ /* 0x000fe20000000f00 */
[----:B------:R-:W-:Y:S01]  /*28a0*/  @P0 IMAD.MOV.U32 R42, RZ, RZ, RZ ;  /* 0x000000ffff2a0224 */ /* 0x000fe200078e00ff */
[----:B------:R-:W-:Y:S01]  /*28b0*/  @P0 MOV R43, R5 ;  /* 0x00000005002b0202 */ /* 0x000fe20000000f00 */
[----:B------:R-:W-:Y:S06]  /*28c0*/  BRA `(.L_x_29) ;  /* 0x00000000001c7947 */ /* 0x000fec0003800000 */
.L_x_31:
[----:B------:R-:W-:Y:S01]  /*28d0*/  LOP3.LUT R5, R13, 0x80000, RZ, 0xfc, !PT ;  /* 0x000800000d057812 */ /* 0x000fe200078efcff */
[----:B------:R-:W-:-:S03]  /*28e0*/  IMAD.MOV.U32 R42, RZ, RZ, R12 ;  /* 0x000000ffff2a7224 */ /* 0x000fc600078e000c */
[----:B------:R-:W-:Y:S01]  /*28f0*/  MOV R43, R5 ;  /* 0x00000005002b7202 */ /* 0x000fe20000000f00 */
[----:B------:R-:W-:Y:S06]  /*2900*/  BRA `(.L_x_29) ;  /* 0x00000000000c7947 */ /* 0x000fec0003800000 */
.L_x_30:
[----:B------:R-:W-:Y:S01]  /*2910*/  LOP3.LUT R5, R39, 0x80000, RZ, 0xfc, !PT ;  /* 0x0008000027057812 */ /* 0x000fe200078efcff */
[----:B------:R-:W-:-:S03]  /*2920*/  IMAD.MOV.U32 R42, RZ, RZ, R38 ;  /* 0x000000ffff2a7224 */ /* 0x000fc600078e0026 */
[----:B------:R-:W-:-:S07]  /*2930*/  MOV R43, R5 ;  /* 0x00000005002b7202 */ /* 0x000fce0000000f00 */
.L_x_29:
[----:B------:R-:W-:Y:S05]  /*2940*/  BSYNC.RECONVERGENT B1 ;  /* 0x0000000000017941 */ /* 0x000fea0003800200 */
.L_x_27:
[----:B------:R-:W-:Y:S02]  /*2950*/  HFMA2 R11, -RZ, RZ, 0, 0 ;  /* 0x00000000ff0b7431 */ /* 0x000fe400000001ff */
[----:B------:R-:W-:Y:S01]  /*2960*/  IMAD.MOV.U32 R10, RZ, RZ, R2 ;  /* 0x000000ffff0a7224 */ /* 0x000fe200078e0002 */
[----:B------:R-:W-:Y:S01]  /*2970*/  MOV R5, R43 ;  /* 0x0000002b00057202 */ /* 0x000fe20000000f00 */
[----:B------:R-:W-:Y:S02]  /*2980*/  IMAD.MOV.U32 R8, RZ, RZ, R42 ;  /* 0x000000ffff087224 */ /* 0x000fe400078e002a */
[----:B------:R-:W-:Y:S05]  /*2990*/  RET.REL.NODEC R10 `(kama_many_series_one_param_time_major_f32) ;  /* 0xffffffd40a987950 */ /* 0x000fea0003c3ffff */
.L_x_32:
[----:B------:R-:W-:-:S00]  /*29a0*/  BRA `(.L_x_32) ;  /* 0xfffffffc00fc7947 */ /* 0x000fc0000383ffff */
[----:B------:R-:W-:-:S00]  /*29b0*/  NOP ;  /* 0x0000000000007918 */ /* 0x000fc00000000000 */
        /* <DEDUP_REMOVED lines=12> */
.L_x_99:


//--------------------- .text.kama_batch_prefix_f32 --------------------------
	.section	.text.kama_batch_prefix_f32,"ax",@progbits
	.align	128
        .global         kama_batch_prefix_f32
        .type           kama_batch_prefix_f32,@function
        .size           kama_batch_prefix_f32,(.L_x_100 - kama_batch_prefix_f32)
        .other          kama_batch_prefix_f32,@"STO_CUDA_ENTRY STV_DEFAULT"
kama_batch_prefix_f32:
.text.kama_batch_prefix_f32:
[----:B------:R-:W-:Y:S01]  /*0000*/  LDC R1, c[0x0][0x37c] ;  /* 0x0000df00ff017b82 */ /* 0x000fe20000000800 */
[----:B------:R-:W0:Y:S01]  /*0010*/  S2R R5, SR_CTAID.X ;  /* 0x0000000000057919 */ /* 0x000e220000002500 */
[----:B------:R-:W0:Y:S02]  /*0020*/  LDCU UR4, c[0x0][0x39c] ;  /* 0x00007380ff0477ac */ /* 0x000e240008000800 */
[----:B0-----:R-:W-:-:S13]  /*0030*/  ISETP.GE.AND P0, PT, R5, UR4, PT ;  /* 0x0000000405007c0c */ /* 0x001fda000bf06270 */
[----:B------:R-:W-:Y:S05]  /*0040*/  @P0 EXIT ;  /* 0x000000000000094d */ /* 0x000fea0003800000 */
[----:B------:R-:W0:Y:S01]  /*0050*/  LDC.64 R2, c[0x0][0x390] ;  /* 0x0000e400ff027b82 */ /* 0x000e220000000a00 */
[----:B------:R-:W1:Y:S07]  /*0060*/  LDCU.64 UR6, c[0x0][0x358] ;  /* 0x00006b00ff0677ac */ /* 0x000e6e0008000a00 */
[----:B------:R-:W2:Y:S08]  /*0070*/  LDC R14, c[0x0][0x398] ;  /* 0x0000e600ff0e7b82 */ /* 0x000eb00000000800 */
[----:B------:R-:W3:Y:S01]  /*0080*/  LDC R9, c[0x0][0x3a0] ;  /* 0x0000e800ff097b82 */ /* 0x000ee20000000800 */
[----:B0-----:R-:W-:-:S05]  /*0090*/  IMAD.WIDE.U32 R2, R5, 0x4, R2 ;  /* 0x0000000405027825 */ /* 0x001fca00078e0002 */
[----:B-1----:R-:W4:Y:S01]  /*00a0*/  LDG.E.CONSTANT R7, desc[UR6][R2.64] ;  /* 0x0000000602077981 */ /* 0x002f22000c1e9900 */
[----:B--2---:R-:W-:Y:S01]  /*00b0*/  IMAD R8, R5, R14, RZ ;  /* 0x0000000e05087224 */ /* 0x004fe200078e02ff */
[----:B---3--:R-:W-:-:S04]  /*00c0*/  ISETP.GT.AND P0, PT, R14, R9, PT ;  /* 0x000000090e00720c */ /* 0x008fc80003f04270 */
[----:B------:R-:W-:-:S04]  /*00d0*/  ISETP.LT.OR P0, PT, R9, RZ, !P0 ;  /* 0x000000ff0900720c */ /* 0x000fc80004701670 */
[C---:B----4-:R-:W-:Y:S02]  /*00e0*/  ISETP.LT.OR P0, PT, R7.reuse, 0x1, P0 ;  /* 0x000000010700780c */ /* 0x050fe40000701670 */
[----:B------:R-:W-:Y:S02]  /*00f0*/  IADD3 R10, PT, PT, R7, R9, RZ ;  /* 0x00000009070a7210 */ /* 0x000fe40007ffe0ff */
[----:B------:R-:W-:Y:S02]  /*0100*/  SHF.R.S32.HI R6, RZ, 0x1f, R7 ;  /* 0x0000001fff067819 */ /* 0x000fe40000011407 */
[----:B------:R-:W-:-:S07]  /*0110*/  ISETP.LT.AND P1, PT, R10, R14, PT ;  /* 0x0000000e0a00720c */ /* 0x000fce0003f21270 */
[----:B------:R-:W-:-:S05]  /*0120*/  @!P0 IMAD.IADD R0, R14, 0x1, -R9 ;  /* 0x000000010e008824 */ /* 0x000fca00078e0a09 */
[----:B------:R-:W-:-:S13]  /*0130*/  ISETP.GE.OR P0, PT, R7, R0, P0 ;  /* 0x000000000700720c */ /* 0x000fda0000706670 */
[----:B------:R-:W-:Y:S05]  /*0140*/  @!P0 BRA P1, `(.L_x_33) ;  /* 0x0000000000348947 */ /* 0x000fea0000800000 */
[----:B------:R-:W0:Y:S02]  /*0150*/  S2R R7, SR_TID.X ;  /* 0x0000000000077919 */ /* 0x000e240000002100 */
[----:B0-----:R-:W-:-:S13]  /*0160*/  ISETP.GE.AND P0, PT, R7, R14, PT ;  /* 0x0000000e0700720c */ /* 0x001fda0003f06270 */
[----:B------:R-:W-:Y:S05]  /*0170*/  @P0 EXIT ;  /* 0x000000000000094d */ /* 0x000fea0003800000 */
[----:B------:R-:W0:Y:S01]  /*0180*/  LDC.64 R4, c[0x0][0x3a8] ;  /* 0x0000ea00ff047b82 */ /* 0x000e220000000a00 */
[----:B------:R-:W-:Y:S01]  /*0190*/  MOV R9, 0x7fffffff ;  /* 0x7fffffff00097802 */ /* 0x000fe20000000f00 */
[----:B------:R-:W1:Y:S06]  /*01a0*/  LDCU UR4, c[0x0][0x360] ;  /* 0x00006c00ff0477ac */ /* 0x000e6c0008000800 */
.L_x_34:
[----:B--2---:R-:W-:Y:S01]  /*01b0*/  IMAD.IADD R3, R8, 0x1, R7 ;  /* 0x0000000108037824 */ /* 0x004fe200078e0207 */
[----:B-1----:R-:W-:-:S03]  /*01c0*/  IADD3 R7, PT, PT, R7, UR4, RZ ;  /* 0x0000000407077c10 */ /* 0x002fc6000fffe0ff */
[----:B0-----:R-:W-:Y:S01]  /*01d0*/  IMAD.WIDE R2, R3, 0x4, R4 ;  /* 0x0000000403027825 */ /* 0x001fe200078e0204 */
[----:B------:R-:W-:-:S04]  /*01e0*/  ISETP.GE.AND P0, PT, R7, R14, PT ;  /* 0x0000000e0700720c */ /* 0x000fc80003f06270 */
[----:B------:R2:W-:Y:S09]  /*01f0*/  STG.E desc[UR6][R2.64], R9 ;  /* 0x0000000902007986 */ /* 0x0005f2000c101906 */
[----:B------:R-:W-:Y:S05]  /*0200*/  @!P0 BRA `(.L_x_34) ;  /* 0xfffffffc00e88947 */ /* 0x000fea000383ffff */
[----:B------:R-:W-:Y:S05]  /*0210*/  EXIT ;  /* 0x000000000000794d */ /* 0x000fea0003800000 */
.L_x_33:
[----:B------:R-:W0:Y:S02]  /*0220*/  LDC.64 R2, c[0x0][0x380] ;  /* 0x0000e000ff027b82 */ /* 0x000e240000000a00 */
[----:B0-----:R-:W-:-:S05]  /*0230*/  IMAD.WIDE R2, R10, 0x4, R2 ;  /* 0x000000040a027825 */ /* 0x001fca00078e0202 */
[----:B------:R0:W5:Y:S01]  /*0240*/  LDG.E.CONSTANT R11, desc[UR6][R2.64] ;  /* 0x00000006020b7981 */ /* 0x000162000c1e9900 */
[----:B------:R-:W-:Y:S01]  /*0250*/  BSSY.RECONVERGENT B0, `(.L_x_35) ;  /* 0x0000012000007945 */ /* 0x000fe20003800200 */
[----:B------:R-:W1:Y:S02]  /*0260*/  S2R R23, SR_TID.X ;  /* 0x0000000000177919 */ /* 0x000e640000002100 */
[C---:B-1----:R-:W-:Y:S02]  /*0270*/  ISETP.NE.AND P3, PT, R23.reuse, RZ, PT ;  /* 0x000000ff1700720c */ /* 0x042fe40003f65270 */
[----:B------:R-:W-:-:S11]  /*0280*/  ISETP.GE.AND P0, PT, R23, R10, PT ;  /* 0x0000000a1700720c */ /* 0x000fd60003f06270 */
[----:B------:R-:W1:Y:S01]  /*0290*/  @!P3 LDC.64 R4, c[0x0][0x3a8] ;  /* 0x0000ea00ff04bb82 */ /* 0x000e620000000a00 */
[----:B------:R-:W-:-:S04]  /*02a0*/  @!P3 IMAD.IADD R9, R8, 0x1, R10 ;  /* 0x000000010809b824 */ /* 0x000fc800078e020a */
[----:B-1----:R-:W-:Y:S01]  /*02b0*/  @!P3 IMAD.WIDE R4, R9, 0x4, R4 ;  /* 0x000000040904b825 */ /* 0x002fe200078e0204 */
[----:B0-----:R-:W-:Y:S06]  /*02c0*/  @P0 BRA `(.L_x_36) ;  /* 0x0000000000280947 */ /* 0x001fec0003800000 */
[----:B------:R-:W0:Y:S01]  /*02d0*/  LDC R0, c[0x0][0x360] ;  /* 0x0000d800ff007b82 */ /* 0x000e220000000800 */
[----:B------:R-:W-:Y:S01]  /*02e0*/  MOV R9, R23 ;  /* 0x0000001700097202 */ /* 0x000fe20000000f00 */
[----:B------:R-:W-:-:S06]  /*02f0*/  IMAD.MOV.U32 R15, RZ, RZ, 0x7fffffff ;  /* 0x7fffffffff0f7424 */ /* 0x000fcc00078e00ff */
[----:B------:R-:W1:Y:S02]  /*0300*/  LDC.64 R12, c[0x0][0x3a8] ;  /* 0x0000ea00ff0c7b82 */ /* 0x000e640000000a00 */
.L_x_37:
[----:B--2---:R-:W-:Y:S01]  /*0310*/  IADD3 R3, PT, PT, R8, R9, RZ ;  /* 0x0000000908037210 */ /* 0x004fe20007ffe0ff */
[----:B0-----:R-:W-:-:S04]  /*0320*/  IMAD.IADD R9, R0, 0x1, R9 ;  /* 0x0000000100097824 */ /* 0x001fc800078e0209 */
[----:B-1----:R-:W-:Y:S01]  /*0330*/  IMAD.WIDE R2, R3, 0x4, R12 ;  /* 0x0000000403027825 */ /* 0x002fe200078e020c */
[----:B------:R-:W-:-:S04]  /*0340*/  ISETP.GE.AND P0, PT, R9, R10, PT ;  /* 0x0000000a0900720c */ /* 0x000fc80003f06270 */
[----:B------:R2:W-:Y:S09]  /*0350*/  STG.E desc[UR6][R2.64], R15 ;  /* 0x0000000f02007986 */ /* 0x0005f2000c101906 */
[----:B------:R-:W-:Y:S05]  /*0360*/  @!P0 BRA `(.L_x_37) ;  /* 0xfffffffc00e88947 */ /* 0x000fea000383ffff */
.L_x_36:
[----:B------:R-:W-:Y:S05]  /*0370*/  BSYNC.RECONVERGENT B0 ;  /* 0x0000000000007941 */ /* 0x000fea0003800200 */
.L_x_35:
[----:B-----5:R0:W-:Y:S01]  /*0380*/  @!P3 STG.E desc[UR6][R4.64], R11 ;  /* 0x0000000b0400b986 */ /* 0x0201e2000c101906 */
[C---:B------:R-:W-:Y:S01]  /*0390*/  IADD3 R0, PT, PT, R10.reuse, 0x20, RZ ;  /* 0x000000200a007810 */ /* 0x040fe20007ffe0ff */
[----:B--2---:R-:W-:Y:S01]  /*03a0*/  @P3 IMAD.MOV.U32 R2, RZ, RZ, R11 ;  /* 0x000000ffff023224 */ /* 0x004fe200078e000b */
[----:B------:R-:W-:Y:S01]  /*03b0*/  @!P3 MOV R2, R11 ;  /* 0x0000000b0002b202 */ /* 0x000fe20000000f00 */
[----:B------:R-:W-:Y:S01]  /*03c0*/  VIADD R30, R10, 0x1 ;  /* 0x000000010a1e7836 */ /* 0x000fe20000000000 */
[----:B------:R-:W-:-:S13]  /*03d0*/  ISETP.GE.AND P0, PT, R0, R14, PT ;  /* 0x0000000e0000720c */ /* 0x000fda0003f06270 */
[----:B0-----:R-:W-:Y:S05]  /*03e0*/  @P0 BRA `(.L_x_38) ;  /* 0x0000000c00980947 */ /* 0x001fea0003800000 */
[----:B------:R-:W-:-:S04]  /*03f0*/  VIADDMNMX R11, R10, 0x40, R14, !PT ;  /* 0x000000400a0b7846 */ /* 0x000fc8000780010e */
[----:B------:R-:W-:-:S04]  /*0400*/  IADD3 R11, PT, PT, R11, -0x21, -R10 ;  /* 0xffffffdf0b0b7810 */ /* 0x000fc80007ffe80a */
[----:B------:R-:W-:-:S13]  /*0410*/  LOP3.LUT P0, RZ, R11, 0x20, RZ, 0xc0, !PT ;  /* 0x000000200bff7812 */ /* 0x000fda000780c0ff */
[----:B------:R-:W-:Y:S05]  /*0420*/  @P0 BRA `(.L_x_39) ;  /* 0x0000000400480947 */ /* 0x000fea0003800000 */
[----:B------:R-:W0:Y:S01]  /*0430*/  LDCU.128 UR8, c[0x0][0x380] ;  /* 0x00007000ff0877ac */ /* 0x000e220008000c00 */
[----:B------:R-:W-:-:S04]  /*0440*/  IADD3 R12, P0, PT, R10, R23, RZ ;  /* 0x000000170a0c7210 */ /* 0x000fc80007f1e0ff */
[----:B------:R-:W-:Y:S02]  /*0450*/  LEA.HI.X.SX32 R13, R10, RZ, 0x1, P0 ;  /* 0x000000ff0a0d7211 */ /* 0x000fe400000f0eff */
[----:B------:R-:W-:Y:S02]  /*0460*/  IADD3 R0, P0, PT, -R7, R12, RZ ;  /* 0x0000000c07007210 */ /* 0x000fe40007f1e1ff */
[----:B------:R-:W-:Y:S02]  /*0470*/  SHF.L.U32 R16, R12, 0x2, RZ ;  /* 0x000000020c107819 */ /* 0x000fe400000006ff */
[----:B------:R-:W-:Y:S01]  /*0480*/  SHF.L.U32 R18, R0, 0x2, RZ ;  /* 0x0000000200127819 */ /* 0x000fe200000006ff */
[----:B------:R-:W-:Y:S01]  /*0490*/  IMAD.X R3, R13, 0x1, ~R6, P0 ;  /* 0x000000010d037824 */ /* 0x000fe200000e0e06 */
[----:B------:R-:W-:-:S04]  /*04a0*/  SHF.L.U64.HI R6, R12, 0x2, R13 ;  /* 0x000000020c067819 */ /* 0x000fc8000001020d */
[----:B------:R-:W-:Y:S02]  /*04b0*/  SHF.L.U64.HI R0, R0, 0x2, R3 ;  /* 0x0000000200007819 */ /* 0x000fe40000010203 */
[----:B0-----:R-:W-:Y:S02]  /*04c0*/  IADD3 R14, P1, PT, R18, UR10, RZ ;  /* 0x0000000a120e7c10 */ /* 0x001fe4000ff3e0ff */
[----:B------:R-:W-:Y:S02]  /*04d0*/  IADD3 R4, P0, PT, R16, UR10, RZ ;  /* 0x0000000a10047c10 */ /* 0x000fe4000ff1e0ff */
[----:B------:R-:W-:Y:S02]  /*04e0*/  IADD3.X R15, PT, PT, R0, UR11, RZ, P1, !PT ;  /* 0x0000000b000f7c10 */ /* 0x000fe40008ffe4ff */
[----:B------:R-:W-:-:S04]  /*04f0*/  IADD3.X R5, PT, PT, R6, UR11, RZ, P0, !PT ;  /* 0x0000000b06057c10 */ /* 0x000fc800087fe4ff */
[----:B------:R-:W2:Y:S04]  /*0500*/  LDG.E.CONSTANT R15, desc[UR6][R14.64+0x4] ;  /* 0x000004060e0f7981 */ /* 0x000ea8000c1e9900 */
[----:B------:R-:W2:Y:S01]  /*0510*/  LDG.E.CONSTANT R4, desc[UR6][R4.64+0x4] ;  /* 0x0000040604047981 */ /* 0x000ea2000c1e9900 */
[----:B------:R-:W-:Y:S02]  /*0520*/  IADD3 R18, P1, PT, R18, UR8, RZ ;  /* 0x0000000812127c10 */ /* 0x000fe4000ff3e0ff */
[----:B------:R-:W-:Y:S02]  /*0530*/  IADD3 R16, P0, PT, R16, UR8, RZ ;  /* 0x0000000810107c10 */ /* 0x000fe4000ff1e0ff */
[----:B------:R-:W-:Y:S02]  /*0540*/  IADD3.X R19, PT, PT, R0, UR9, RZ, P1, !PT ;  /* 0x0000000900137c10 */ /* 0x000fe40008ffe4ff */
[----:B------:R-:W-:-:S04]  /*0550*/  IADD3.X R17, PT, PT, R6, UR9, RZ, P0, !PT ;  /* 0x0000000906117c10 */ /* 0x000fc800087fe4ff */
[----:B------:R-:W3:Y:S04]  /*0560*/  LDG.E.CONSTANT R19, desc[UR6][R18.64+0x4] ;  /* 0x0000040612137981 */ /* 0x000ee8000c1e9900 */
[----:B------:R-:W3:Y:S01]  /*0570*/  LDG.E.CONSTANT R16, desc[UR6][R16.64+0x4] ;  /* 0x0000040610107981 */ /* 0x000ee2000c1e9900 */
[----:B------:R-:W-:Y:S01]  /*0580*/  BSSY.RECONVERGENT B0, `(.L_x_40) ;  /* 0x0000010000007945 */ /* 0x000fe20003800200 */
[----:B--2---:R-:W-:-:S04]  /*0590*/  FADD R3, R4, -R15 ;  /* 0x8000000f04037221 */ /* 0x004fc80000000000 */
[----:B------:R-:W0:Y:S01]  /*05a0*/  MUFU.RCP R6, R3 ;  /* 0x0000000300067308 */ /* 0x000e220000001000 */
[----:B---3--:R-:W-:-:S07]  /*05b0*/  FADD R0, R16, -R19 ;  /* 0x8000001310007221 */ /* 0x008fce0000000000 */
[----:B------:R-:W1:Y:S01]  /*05c0*/  FCHK P0, |R0|, R3 ;  /* 0x0000000300007302 */ /* 0x000e620000000200 */
[----:B0-----:R-:W-:-:S04]  /*05d0*/  FFMA R9, -R3, R6, 1 ;  /* 0x3f80000003097423 */ /* 0x001fc80000000106 */
[----:B------:R-:W-:-:S04]  /*05e0*/  FFMA R9, R6, R9, R6 ;  /* 0x0000000906097223 */ /* 0x000fc80000000006 */
[----:B------:R-:W-:-:S04]  /*05f0*/  FFMA R4, |R0|, R9, RZ ;  /* 0x0000000900047223 */ /* 0x000fc800000002ff */
[C---:B------:R-:W-:Y:S01]  /*0600*/  FFMA R5, -R3.reuse, R4, |R0| ;  /* 0x0000000403057223 */ /* 0x040fe20000000500 */
[----:B------:R-:W-:-:S03]  /*0610*/  FSETP.NEU.AND P5, PT, R3, RZ, PT ;  /* 0x000000ff0300720b */ /* 0x000fc60003fad000 */
[----:B------:R-:W-:Y:S01]  /*0620*/  FFMA R4, R9, R5, R4 ;  /* 0x0000000509047223 */ /* 0x000fe20000000004 */
[----:B-1----:R-:W-:Y:S09]  /*0630*/  @!P0 BRA `(.L_x_41) ;  /* 0x0000000000108947 */ /* 0x002ff20003800000 */
[----:B------:R-:W-:Y:S01]  /*0640*/  FADD R0, |R0|, -RZ ;  /* 0x800000ff00007221 */ /* 0x000fe20000000200 */
[----:B------:R-:W-:-:S07]  /*0650*/  MOV R4, 0x670 ;  /* 0x0000067000047802 */ /* 0x000fce0000000f00 */
[----:B------:R-:W-:Y:S05]  /*0660*/  CALL.REL.NOINC `($__internal_1_$__cuda_sm3x_div_rn_noftz_f32_slowpath) ;  /* 0x0000001400fc7944 */ /* 0x000fea0003c00000 */
[----:B------:R-:W-:-:S07]  /*0670*/  IMAD.MOV.U32 R4, RZ, RZ, R0 ;  /* 0x000000ffff047224 */ /* 0x000fce00078e0000 */
.L_x_41:
[----:B------:R-:W-:Y:S05]  /*0680*/  BSYNC.RECONVERGENT B0 ;  /* 0x0000000000007941 */ /* 0x000fea0003800200 */
.L_x_40:
[----:B------:R-:W-:Y:S01]  /*0690*/  HFMA2 R3, -RZ, RZ, 1.37890625, 0.00982666015625 ;  /* 0x3d842108ff037431 */ /* 0x000fe200000001ff */
[----:B------:R-:W-:Y:S01]  /*06a0*/  ISETP.GE.U32.AND P0, PT, R23, 0x2, PT ;  /* 0x000000021700780c */ /* 0x000fe20003f06070 */
[----:B------:R-:W0:Y:S01]  /*06b0*/  LDCU.64 UR4, c[0x0][0x3a8] ;  /* 0x00007500ff0477ac */ /* 0x000e220008000a00 */
[----:B------:R-:W-:Y:S01]  /*06c0*/  IADD3 R12, P1, PT, R8, R12, RZ ;  /* 0x0000000c080c7210 */ /* 0x000fe20007f3e0ff */
[----:B------:R-:W-:-:S03]  /*06d0*/  VIADD R30, R10, 0x21 ;  /* 0x000000210a1e7836 */ /* 0x000fc60000000000 */
[----:B------:R-:W-:Y:S01]  /*06e0*/  LEA.HI.X.SX32 R13, R8, R13, 0x1, P1 ;  /* 0x0000000d080d7211 */ /* 0x000fe200008f0eff */
[----:B------:R-:W-:-:S05]  /*06f0*/  FFMA R4, R4, 0.60215055942535400391, R3 ;  /* 0x3f1a268a04047823 */ /* 0x000fca0000000003 */
[----:B------:R-:W-:-:S05]  /*0700*/  FSEL R4, R4, 0.064516127109527587891, P5 ;  /* 0x3d84210804047808 */ /* 0x000fca0002800000 */
[----:B------:R-:W-:-:S04]  /*0710*/  FMUL R3, R4, R4 ;  /* 0x0000000404037220 */ /* 0x000fc80000400000 */
[----:B------:R-:W-:Y:S01]  /*0720*/  FMUL R16, R16, R3 ;  /* 0x0000000310107220 */ /* 0x000fe20000400000 */
[----:B------:R-:W-:-:S04]  /*0730*/  FADD R3, -R3, 1 ;  /* 0x3f80000003037421 */ /* 0x000fc80000000100 */
[----:B------:R-:W1:Y:S02]  /*0740*/  SHFL.UP PT, R0, R16, 0x1, RZ ;  /* 0x0420000010007989 */ /* 0x000e6400000e00ff */
[----:B-1----:R-:W-:Y:S02]  /*0750*/  FFMA R5, R3, R0, R16 ;  /* 0x0000000003057223 */ /* 0x002fe40000000010 */
[----:B------:R-:W1:Y:S03]  /*0760*/  SHFL.UP PT, R0, R3, 0x1, RZ ;  /* 0x0420000003007989 */ /* 0x000e6600000e00ff */
[----:B------:R-:W-:-:S05]  /*0770*/  FSEL R4, R16, R5, !P3 ;  /* 0x0000000510047208 */ /* 0x000fca0005800000 */
[----:B------:R-:W2:Y:S01]  /*0780*/  SHFL.UP PT, R5, R4, 0x2, RZ ;  /* 0x0440000004057989 */ /* 0x000ea200000e00ff */
[----:B-1----:R-:W-:-:S05]  /*0790*/  @P3 FMUL R3, R3, R0 ;  /* 0x0000000003033220 */ /* 0x002fca0000400000 */
[----:B------:R-:W1:Y:S01]  /*07a0*/  SHFL.UP PT, R0, R3, 0x2, RZ ;  /* 0x0440000003007989 */ /* 0x000e6200000e00ff */
[----:B--2---:R-:W-:-:S05]  /*07b0*/  FFMA R5, R3, R5, R4 ;  /* 0x0000000503057223 */ /* 0x004fca0000000004 */
[----:B------:R-:W-:-:S05]  /*07c0*/  FSEL R6, R4, R5, !P0 ;  /* 0x0000000504067208 */ /* 0x000fca0004000000 */
[----:B------:R-:W2:Y:S01]  /*07d0*/  SHFL.UP PT, R5, R6, 0x4, RZ ;  /* 0x0480000006057989 */ /* 0x000ea200000e00ff */
[----:B-1----:R-:W-:Y:S01]  /*07e0*/  @P0 FMUL R3, R3, R0 ;  /* 0x0000000003030220 */ /* 0x002fe20000400000 */
[----:B------:R-:W-:-:S04]  /*07f0*/  ISETP.GE.U32.AND P0, PT, R23, 0x4, PT ;  /* 0x000000041700780c */ /* 0x000fc80003f06070 */
        /* <DEDUP_REMOVED lines=8> */
[----:B------:R-:W-:Y:S02]  /*0880*/  FSEL R6, R4, R5, !P0 ;  /* 0x0000000504067208 */ /* 0x000fe40004000000 */
[----:B0-----:R-:W-:-:S03]  /*0890*/  LEA R4, P1, R12, UR4, 0x2 ;  /* 0x000000040c047c11 */ /* 0x001fc6000f8210ff */
[----:B------:R-:W0:Y:S01]  /*08a0*/  SHFL.UP PT, R5, R6, 0x10, RZ ;  /* 0x0600000006057989 */ /* 0x000e2200000e00ff */
[----:B-1----:R-:W-:Y:S01]  /*08b0*/  @P0 FMUL R3, R3, R0 ;  /* 0x0000000003030220 */ /* 0x002fe20000400000 */
[----:B------:R-:W-:-:S04]  /*08c0*/  ISETP.GE.U32.AND P0, PT, R23, 0x10, PT ;  /* 0x000000101700780c */ /* 0x000fc80003f06070 */
[----:B------:R-:W1:Y:S01]  /*08d0*/  SHFL.UP PT, R0, R3, 0x10, RZ ;  /* 0x0600000003007989 */ /* 0x000e6200000e00ff */
[----:B0-----:R-:W-:-:S05]  /*08e0*/  FFMA R5, R3, R5, R6 ;  /* 0x0000000503057223 */ /* 0x001fca0000000006 */
[----:B------:R-:W-:-:S03]  /*08f0*/  FSEL R9, R6, R5, !P0 ;  /* 0x0000000506097208 */ /* 0x000fc60004000000 */
[----:B-1----:R-:W-:Y:S01]  /*0900*/  @P0 FMUL R3, R3, R0 ;  /* 0x0000000003030220 */ /* 0x002fe20000400000 */
[----:B------:R-:W-:-:S03]  /*0910*/  LEA.HI.X R5, R12, UR5, R13, 0x2, P1 ;  /* 0x000000050c057c11 */ /* 0x000fc600088f140d */
[----:B------:R-:W-:-:S05]  /*0920*/  FFMA R9, R2, R3, R9 ;  /* 0x0000000302097223 */ /* 0x000fca0000000009 */
[----:B------:R0:W-:Y:S04]  /*0930*/  STG.E desc[UR6][R4.64+0x4], R9 ;  /* 0x0000040904007986 */ /* 0x0001e8000c101906 */
[----:B------:R0:W1:Y:S02]  /*0940*/  SHFL.IDX PT, R2, R9, 0x1f, 0x1f ;  /* 0x03e01f0009027f89 */ /* 0x00006400000e0000 */
.L_x_39:
[----:B------:R-:W-:-:S13]  /*0950*/  ISETP.GE.U32.AND P0, PT, R11, 0x20, PT ;  /* 0x000000200b00780c */ /* 0x000fda0003f06070 */
[----:B------:R-:W-:Y:S05]  /*0960*/  @!P0 BRA `(.L_x_38) ;  /* 0x0000000800388947 */ /* 0x000fea0003800000 */
[----:B------:R-:W2:Y:S01]  /*0970*/  LDC.64 R10, c[0x0][0x3a8] ;  /* 0x0000ea00ff0a7b82 */ /* 0x000ea20000000a00 */
[----:B------:R-:W3:Y:S07]  /*0980*/  LDCU UR4, c[0x0][0x398] ;  /* 0x00007300ff0477ac */ /* 0x000eee0008000800 */
[----:B------:R-:W4:Y:S08]  /*0990*/  LDC.64 R12, c[0x0][0x380] ;  /* 0x0000e000ff0c7b82 */ /* 0x000f300000000a00 */
[----:B------:R-:W0:Y:S02]  /*09a0*/  LDC.64 R16, c[0x0][0x388] ;  /* 0x0000e200ff107b82 */ /* 0x000e240000000a00 */
.L_x_46:
[----:B------:R-:W-:-:S05]  /*09b0*/  IADD3 R25, PT, PT, R23, R30, RZ ;  /* 0x0000001e17197210 */ /* 0x000fca0007ffe0ff */
[C---:B------:R-:W-:Y:S02]  /*09c0*/  IMAD.IADD R29, R25.reuse, 0x1, -R7 ;  /* 0x00000001191d7824 */ /* 0x040fe400078e0a07 */
[----:B0-----:R-:W-:-:S04]  /*09d0*/  IMAD.WIDE R18, R25, 0x4, R16 ;  /* 0x0000000419127825 */ /* 0x001fc800078e0210 */
[----:B------:R-:W-:Y:S01]  /*09e0*/  IMAD.WIDE R20, R29, 0x4, R16 ;  /* 0x000000041d147825 */ /* 0x000fe200078e0210 */
[----:B------:R-:W5:Y:S03]  /*09f0*/  LDG.E.CONSTANT R0, desc[UR6][R18.64] ;  /* 0x0000000612007981 */ /* 0x000f66000c1e9900 */
[--C-:B----4-:R-:W-:Y:S01]  /*0a00*/  IMAD.WIDE R26, R25, 0x4, R12.reuse ;  /* 0x00000004191a7825 */ /* 0x110fe200078e020c */
[----:B------:R-:W5:Y:S03]  /*0a10*/  LDG.E.CONSTANT R3, desc[UR6][R20.64] ;  /* 0x0000000614037981 */ /* 0x000f66000c1e9900 */
[----:B------:R-:W-:Y:S01]  /*0a20*/  IMAD.WIDE R28, R29, 0x4, R12 ;  /* 0x000000041d1c7825 */ /* 0x000fe200078e020c */
[----:B------:R-:W4:Y:S04]  /*0a30*/  LDG.E.CONSTANT R31, desc[UR6][R26.64] ;  /* 0x000000061a1f7981 */ /* 0x000f28000c1e9900 */
[----:B------:R-:W4:Y:S01]  /*0a40*/  LDG.E.CONSTANT R4, desc[UR6][R28.64] ;  /* 0x000000061c047981 */ /* 0x000f22000c1e9900 */
[C---:B------:R-:W-:Y:S01]  /*0a50*/  ISETP.GE.U32.AND P0, PT, R23.reuse, 0x10, PT ;  /* 0x000000101700780c */ /* 0x040fe20003f06070 */
[----:B------:R-:W-:Y:S01]  /*0a60*/  BSSY.RECONVERGENT B0, `(.L_x_42) ;  /* 0x0000018000007945 */ /* 0x000fe20003800200 */
[----:B------:R-:W-:-:S02]  /*0a70*/  ISETP.GE.U32.AND P1, PT, R23, 0x4, PT ;  /* 0x000000041700780c */ /* 0x000fc40003f26070 */
[C---:B------:R-:W-:Y:S02]  /*0a80*/  ISETP.GE.U32.AND P6, PT, R23.reuse, 0x2, PT ;  /* 0x000000021700780c */ /* 0x040fe40003fc6070 */
[----:B------:R-:W-:Y:S01]  /*0a90*/  ISETP.NE.AND P5, PT, R23, RZ, PT ;  /* 0x000000ff1700720c */ /* 0x000fe20003fa5270 */
[----:B-----5:R-:W-:-:S04]  /*0aa0*/  FADD R9, R0, -R3 ;  /* 0x8000000300097221 */ /* 0x020fc80000000000 */
[----:B------:R-:W0:Y:S01]  /*0ab0*/  MUFU.RCP R3, R9 ;  /* 0x0000000900037308 */ /* 0x000e220000001000 */
[----:B------:R-:W-:Y:S01]  /*0ac0*/  FSETP.NEU.AND P3, PT, R9, RZ, PT ;  /* 0x000000ff0900720b */ /* 0x000fe20003f6d000 */
[----:B----4-:R-:W-:Y:S01]  /*0ad0*/  FADD R0, R31, -R4 ;  /* 0x800000041f007221 */ /* 0x010fe20000000000 */
[----:B------:R-:W-:Y:S02]  /*0ae0*/  P2R R4, PR, RZ, 0x1 ;  /* 0x00000001ff047803 */ /* 0x000fe40000000000 */
[----:B------:R-:W-:-:S04]  /*0af0*/  ISETP.GE.U32.AND P0, PT, R23, 0x8, PT ;  /* 0x000000081700780c */ /* 0x000fc80003f06070 */
[----:B------:R-:W-:Y:S02]  /*0b00*/  P2R R4, PR, RZ, 0x1 ;  /* 0x00000001ff047803 */ /* 0x000fe40000000000 */
[----:B------:R-:W-:Y:S01]  /*0b10*/  P2R R4, PR, RZ, 0x2 ;  /* 0x00000002ff047803 */ /* 0x000fe20000000000 */
[----:B0-----:R-:W-:-:S05]  /*0b20*/  FFMA R6, -R9, R3, 1 ;  /* 0x3f80000009067423 */ /* 0x001fca0000000103 */
[----:B------:R-:W0:Y:S01]  /*0b30*/  FCHK P0, |R0|, R9 ;  /* 0x0000000900007302 */ /* 0x000e220000000200 */
[----:B------:R-:W-:-:S04]  /*0b40*/  FFMA R3, R3, R6, R3 ;  /* 0x0000000603037223 */ /* 0x000fc80000000003 */
[----:B------:R-:W-:-:S04]  /*0b50*/  FFMA R4, |R0|, R3, RZ ;  /* 0x0000000300047223 */ /* 0x000fc800000002ff */
[----:B------:R-:W-:-:S04]  /*0b60*/  FFMA R5, -R9, R4, |R0| ;  /* 0x0000000409057223 */ /* 0x000fc80000000500 */
[----:B------:R-:W-:Y:S01]  /*0b70*/  FFMA R3, R3, R5, R4 ;  /* 0x0000000503037223 */ /* 0x000fe20000000004 */
[----:B0-----:R-:W-:Y:S06]  /*0b80*/  @!P0 BRA `(.L_x_43) ;  /* 0x0000000000148947 */ /* 0x001fec0003800000 */
[----:B------:R-:W-:Y:S01]  /*0b90*/  FADD R0, |R0|, -RZ ;  /* 0x800000ff00007221 */ /* 0x000fe20000000200 */
[----:B------:R-:W-:Y:S02]  /*0ba0*/  MOV R3, R9 ;  /* 0x0000000900037202 */ /* 0x000fe40000000f00 */
[----:B------:R-:W-:-:S07]  /*0bb0*/  MOV R4, 0xbd0 ;  /* 0x00000bd000047802 */ /* 0x000fce0000000f00 */
[----:B-123--:R-:W-:Y:S05]  /*0bc0*/  CALL.REL.NOINC `($__internal_1_$__cuda_sm3x_div_rn_noftz_f32_slowpath) ;  /* 0x0000001000a47944 */ /* 0x00efea0003c00000 */
[----:B------:R-:W-:-:S07]  /*0bd0*/  IMAD.MOV.U32 R3, RZ, RZ, R0 ;  /* 0x000000ffff037224 */ /* 0x000fce00078e0000 */
.L_x_43:
[----:B---3--:R-:W-:Y:S05]  /*0be0*/  BSYNC.RECONVERGENT B0 ;  /* 0x0000000000007941 */ /* 0x008fea0003800200 */
.L_x_42:
[----:B------:R0:W3:Y:S04]  /*0bf0*/  LDG.E.CONSTANT R18, desc[UR6][R18.64+0x80] ;  /* 0x0000800612127981 */ /* 0x0000e8000c1e9900 */
[----:B------:R-:W3:Y:S04]  /*0c00*/  LDG.E.CONSTANT R21, desc[UR6][R20.64+0x80] ;  /* 0x0000800614157981 */ /* 0x000ee8000c1e9900 */
[----:B------:R-:W4:Y:S04]  /*0c10*/  LDG.E.CONSTANT R26, desc[UR6][R26.64+0x80] ;  /* 0x000080061a1a7981 */ /* 0x000f28000c1e9900 */
[----:B------:R-:W4:Y:S01]  /*0c20*/  LDG.E.CONSTANT R29, desc[UR6][R28.64+0x80] ;  /* 0x000080061c1d7981 */ /* 0x000f22000c1e9900 */
[----:B------:R-:W-:Y:S01]  /*0c30*/  HFMA2 R0, -RZ, RZ, 1.37890625, 0.00982666015625 ;  /* 0x3d842108ff007431 */ /* 0x000fe200000001ff */
[C---:B------:R-:W-:Y:S01]  /*0c40*/  ISETP.GE.U32.AND P1, PT, R23.reuse, 0x4, PT ;  /* 0x000000041700780c */ /* 0x040fe20003f26070 */
[----:B0-----:R-:W-:Y:S01]  /*0c50*/  IMAD.IADD R19, R8, 0x1, R25 ;  /* 0x0000000108137824 */ /* 0x001fe200078e0219 */
[----:B------:R-:W-:Y:S01]  /*0c60*/  ISETP.GE.U32.AND P0, PT, R23, 0x8, PT ;  /* 0x000000081700780c */ /* 0x000fe20003f06070 */
[----:B------:R-:W-:Y:S01]  /*0c70*/  BSSY.RECONVERGENT B0, `(.L_x_44) ;  /* 0x0000034000007945 */ /* 0x000fe20003800200 */
[----:B------:R-:W-:-:S05]  /*0c80*/  FFMA R3, R3, 0.60215055942535400391, R0 ;  /* 0x3f1a268a03037823 */ /* 0x000fca0000000000 */
[----:B------:R-:W-:-:S05]  /*0c90*/  FSEL R3, R3, 0.064516127109527587891, P3 ;  /* 0x3d84210803037808 */ /* 0x000fca0001800000 */
[----:B------:R-:W-:-:S04]  /*0ca0*/  FMUL R0, R3, R3 ;  /* 0x0000000303007220 */ /* 0x000fc80000400000 */
[----:B------:R-:W-:Y:S01]  /*0cb0*/  FMUL R31, R31, R0 ;  /* 0x000000001f1f7220 */ /* 0x000fe20000400000 */
[----:B------:R-:W-:-:S04]  /*0cc0*/  FADD R0, -R0, 1 ;  /* 0x3f80000000007421 */ /* 0x000fc80000000100 */
[----:B------:R-:W0:Y:S02]  /*0cd0*/  SHFL.UP PT, R3, R31, 0x1, RZ ;  /* 0x042000001f037989 */ /* 0x000e2400000e00ff */
[----:B0-----:R-:W-:Y:S02]  /*0ce0*/  FFMA R4, R0, R3, R31 ;  /* 0x0000000300047223 */ /* 0x001fe4000000001f */
[----:B------:R-:W0:Y:S03]  /*0cf0*/  SHFL.UP PT, R3, R0, 0x1, RZ ;  /* 0x0420000000037989 */ /* 0x000e2600000e00ff */
[----:B------:R-:W-:-:S05]  /*0d00*/  FSEL R5, R31, R4, !P5 ;  /* 0x000000041f057208 */ /* 0x000fca0006800000 */
[----:B------:R-:W5:Y:S01]  /*0d10*/  SHFL.UP PT, R4, R5, 0x2, RZ ;  /* 0x0440000005047989 */ /* 0x000f6200000e00ff */
[----:B0-----:R-:W-:-:S05]  /*0d20*/  @P5 FMUL R0, R0, R3 ;  /* 0x0000000300005220 */ /* 0x001fca0000400000 */
[----:B------:R-:W0:Y:S01]  /*0d30*/  SHFL.UP PT, R3, R0, 0x2, RZ ;  /* 0x0440000000037989 */ /* 0x000e2200000e00ff */
[----:B-----5:R-:W-:-:S05]  /*0d40*/  FFMA R4, R0, R4, R5 ;  /* 0x0000000400047223 */ /* 0x020fca0000000005 */
        /* <DEDUP_REMOVED lines=12> */
[----:B0-----:R-:W-:Y:S01]  /*0e10*/  @P0 FMUL R0, R0, R3 ;  /* 0x0000000300000220 */ /* 0x001fe20000400000 */
[----:B------:R-:W-:-:S04]  /*0e20*/  ISETP.GE.U32.AND P0, PT, R23, 0x10, PT ;  /* 0x000000101700780c */ /* 0x000fc80003f06070 */
[----:B------:R-:W0:Y:S01]  /*0e30*/  SHFL.UP PT, R3, R0, 0x10, RZ ;  /* 0x0600000000037989 */ /* 0x000e2200000e00ff */
[----:B-----5:R-:W-:-:S05]  /*0e40*/  FFMA R4, R0, R4, R5 ;  /* 0x0000000400047223 */ /* 0x020fca0000000005 */
[----:B------:R-:W-:-:S03]  /*0e50*/  FSEL R9, R5, R4, !P0 ;  /* 0x0000000405097208 */ /* 0x000fc60004000000 */
[----:B0-----:R-:W-:-:S04]  /*0e60*/  @P0 FMUL R0, R0, R3 ;  /* 0x0000000300000220 */ /* 0x001fc80000400000 */
[----:B-1----:R-:W-:-:S05]  /*0e70*/  FFMA R9, R0, R2, R9 ;  /* 0x0000000200097223 */ /* 0x002fca0000000009 */
[----:B------:R0:W1:Y:S01]  /*0e80*/  SHFL.IDX PT, R2, R9, 0x1f, 0x1f ;  /* 0x03e01f0009027f89 */ /* 0x00006200000e0000 */
[----:B---3--:R-:W-:Y:S01]  /*0e90*/  FADD R21, R18, -R21 ;  /* 0x8000001512157221 */ /* 0x008fe20000000000 */
[----:B--2---:R-:W-:-:S03]  /*0ea0*/  IMAD.WIDE R18, R19, 0x4, R10 ;  /* 0x0000000413127825 */ /* 0x004fc600078e020a */
[----:B------:R-:W2:Y:S01]  /*0eb0*/  MUFU.RCP R6, R21 ;  /* 0x0000001500067308 */ /* 0x000ea20000001000 */
[----:B------:R-:W-:Y:S01]  /*0ec0*/  FSETP.NEU.AND P3, PT, R21, RZ, PT ;  /* 0x000000ff1500720b */ /* 0x000fe20003f6d000 */
[----:B------:R0:W-:Y:S01]  /*0ed0*/  STG.E desc[UR6][R18.64], R9 ;  /* 0x0000000912007986 */ /* 0x0001e2000c101906 */
[----:B----4-:R-:W-:-:S05]  /*0ee0*/  FADD R0, R26, -R29 ;  /* 0x8000001d1a007221 */ /* 0x010fca0000000000 */
[----:B------:R-:W3:Y:S01]  /*0ef0*/  FCHK P0, |R0|, R21 ;  /* 0x0000001500007302 */ /* 0x000ee20000000200 */
[----:B--2---:R-:W-:-:S04]  /*0f00*/  FFMA R3, -R21, R6, 1 ;  /* 0x3f80000015037423 */ /* 0x004fc80000000106 */
[----:B------:R-:W-:-:S04]  /*0f10*/  FFMA R3, R6, R3, R6 ;  /* 0x0000000306037223 */ /* 0x000fc80000000006 */
[----:B------:R-:W-:-:S04]  /*0f20*/  FFMA R4, |R0|, R3, RZ ;  /* 0x0000000300047223 */ /* 0x000fc800000002ff */
[----:B------:R-:W-:-:S04]  /*0f30*/  FFMA R5, -R21, R4, |R0| ;  /* 0x0000000415057223 */ /* 0x000fc80000000500 */
[----:B------:R-:W-:Y:S01]  /*0f40*/  FFMA R3, R3, R5, R4 ;  /* 0x0000000503037223 */ /* 0x000fe20000000004 */
[----:B01-3--:R-:W-:Y:S06]  /*0f50*/  @!P0 BRA `(.L_x_45) ;  /* 0x0000000000148947 */ /* 0x00bfec0003800000 */
[----:B------:R-:W-:Y:S01]  /*0f60*/  FADD R0, |R0|, -RZ ;  /* 0x800000ff00007221 */ /* 0x000fe20000000200 */
[----:B------:R-:W-:Y:S02]  /*0f70*/  MOV R3, R21 ;  /* 0x0000001500037202 */ /* 0x000fe40000000f00 */
[----:B------:R-:W-:-:S07]  /*0f80*/  MOV R4, 0xfa0 ;  /* 0x00000fa000047802 */ /* 0x000fce0000000f00 */
[----:B------:R-:W-:Y:S05]  /*0f90*/  CALL.REL.NOINC `($__internal_1_$__cuda_sm3x_div_rn_noftz_f32_slowpath) ;  /* 0x0000000c00b07944 */ /* 0x000fea0003c00000 */
[----:B------:R-:W-:-:S07]  /*0fa0*/  IMAD.MOV.U32 R3, RZ, RZ, R0 ;  /* 0x000000ffff037224 */ /* 0x000fce00078e0000 */
.L_x_45:
[----:B------:R-:W-:Y:S05]  /*0fb0*/  BSYNC.RECONVERGENT B0 ;  /* 0x0000000000007941 */ /* 0x000fea0003800200 */
.L_x_44:
[----:B------:R-:W-:Y:S02]  /*0fc0*/  MOV R0, 0x3d842108 ;  /* 0x3d84210800007802 */ /* 0x000fe40000000f00 */
[C---:B------:R-:W-:Y:S02]  /*0fd0*/  ISETP.GE.U32.AND P0, PT, R23.reuse, 0x4, PT ;  /* 0x000000041700780c */ /* 0x040fe40003f06070 */
[----:B------:R-:W-:Y:S01]  /*0fe0*/  ISETP.GE.U32.AND P1, PT, R23, 0x8, PT ;  /* 0x000000081700780c */ /* 0x000fe20003f26070 */
        /* <DEDUP_REMOVED lines=9> */
[----:B------:R-:W1:Y:S01]  /*1080*/  SHFL.UP PT, R5, R4, 0x2, RZ ;  /* 0x0440000004057989 */ /* 0x000e6200000e00ff */
[----:B0-----:R-:W-:-:S05]  /*1090*/  @P5 FMUL R3, R3, R0 ;  /* 0x0000000003035220 */ /* 0x001fca0000400000 */
[----:B------:R-:W0:Y:S01]  /*10a0*/  SHFL.UP PT, R0, R3, 0x2, RZ ;  /* 0x0440000003007989 */ /* 0x000e2200000e00ff */
[----:B-1----:R-:W-:-:S05]  /*10b0*/  FFMA R5, R3, R5, R4 ;  /* 0x0000000503057223 */ /* 0x002fca0000000004 */
[----:B------:R-:W-:-:S05]  /*10c0*/  FSEL R6, R4, R5, !P6 ;  /* 0x0000000504067208 */ /* 0x000fca0007000000 */
[----:B------:R-:W1:Y:S01]  /*10d0*/  SHFL.UP PT, R5, R6, 0x4, RZ ;  /* 0x0480000006057989 */ /* 0x000e6200000e00ff */
[----:B0-----:R-:W-:-:S05]  /*10e0*/  @P6 FMUL R3, R3, R0 ;  /* 0x0000000003036220 */ /* 0x001fca0000400000 */
[----:B------:R-:W0:Y:S01]  /*10f0*/  SHFL.UP PT, R0, R3, 0x4, RZ ;  /* 0x0480000003007989 */ /* 0x000e2200000e00ff */
[----:B-1----:R-:W-:-:S05]  /*1100*/  FFMA R5, R3, R5, R6 ;  /* 0x0000000503057223 */ /* 0x002fca0000000006 */
[----:B------:R-:W-:-:S05]  /*1110*/  FSEL R14, R6, R5, !P0 ;  /* 0x00000005060e7208 */ /* 0x000fca0004000000 */
[----:B------:R-:W1:Y:S01]  /*1120*/  SHFL.UP PT, R5, R14, 0x8, RZ ;  /* 0x050000000e057989 */ /* 0x000e6200000e00ff */
[----:B0-----:R-:W-:Y:S01]  /*1130*/  @P0 FMUL R3, R3, R0 ;  /* 0x0000000003030220 */ /* 0x001fe20000400000 */
[----:B------:R-:W-:-:S04]  /*1140*/  ISETP.GE.U32.AND P0, PT, R23, 0x10, PT ;  /* 0x000000101700780c */ /* 0x000fc80003f06070 */
[----:B------:R-:W0:Y:S01]  /*1150*/  SHFL.UP PT, R0, R3, 0x8, RZ ;  /* 0x0500000003007989 */ /* 0x000e2200000e00ff */
[----:B-1----:R-:W-:-:S05]  /*1160*/  FFMA R5, R3, R5, R14 ;  /* 0x0000000503057223 */ /* 0x002fca000000000e */
[----:B------:R-:W-:-:S05]  /*1170*/  FSEL R4, R14, R5, !P1 ;  /* 0x000000050e047208 */ /* 0x000fca0004800000 */
[----:B------:R-:W1:Y:S01]  /*1180*/  SHFL.UP PT, R5, R4, 0x10, RZ ;  /* 0x0600000004057989 */ /* 0x000e6200000e00ff */
[----:B0-----:R-:W-:-:S05]  /*1190*/  @P1 FMUL R3, R3, R0 ;  /* 0x0000000003031220 */ /* 0x001fca0000400000 */
[----:B------:R-:W0:Y:S01]  /*11a0*/  SHFL.UP PT, R0, R3, 0x10, RZ ;  /* 0x0600000003007989 */ /* 0x000e2200000e00ff */
[----:B-1----:R-:W-:-:S05]  /*11b0*/  FFMA R5, R3, R5, R4 ;  /* 0x0000000503057223 */ /* 0x002fca0000000004 */
[----:B------:R-:W-:Y:S01]  /*11c0*/  FSEL R5, R4, R5, !P0 ;  /* 0x0000000504057208 */ /* 0x000fe20004000000 */
[----:B0-----:R-:W-:Y:S01]  /*11d0*/  @P0 FMUL R3, R3, R0 ;  /* 0x0000000003030220 */ /* 0x001fe20000400000 */
[C---:B------:R-:W-:Y:S01]  /*11e0*/  VIADD R0, R30.reuse, 0x5f ;  /* 0x0000005f1e007836 */ /* 0x040fe20000000000 */
[----:B------:R-:W-:Y:S02]  /*11f0*/  IADD3 R30, PT, PT, R30, 0x40, RZ ;  /* 0x000000401e1e7810 */ /* 0x000fe40007ffe0ff */
[----:B------:R-:W-:Y:S02]  /*1200*/  FFMA R5, R2, R3, R5 ;  /* 0x0000000302057223 */ /* 0x000fe40000000005 */
[----:B------:R-:W-:-:S03]  /*1210*/  ISETP.GE.AND P0, PT, R0, UR4, PT ;  /* 0x0000000400007c0c */ /* 0x000fc6000bf06270 */
[----:B------:R0:W-:Y:S04]  /*1220*/  STG.E desc[UR6][R18.64+0x80], R5 ;  /* 0x0000800512007986 */ /* 0x0001e8000c101906 */
[----:B------:R0:W1:Y:S06]  /*1230*/  SHFL.IDX PT, R2, R5, 0x1f, 0x1f ;  /* 0x03e01f0005027f89 */ /* 0x00006c00000e0000 */
[----:B------:R-:W-:Y:S05]  /*1240*/  @!P0 BRA `(.L_x_46) ;  /* 0xfffffff400d88947 */ /* 0x000fea000383ffff */
.L_x_38:
[----:B------:R-:W2:Y:S02]  /*1250*/  LDCU UR4, c[0x0][0x398] ;  /* 0x00007300ff0477ac */ /* 0x000ea40008000800 */
[----:B--2---:R-:W-:-:S04]  /*1260*/  ISETP.GE.AND P0, PT, R30, UR4, PT ;  /* 0x000000041e007c0c */ /* 0x004fc8000bf06270 */
[----:B------:R-:W-:-:S13]  /*1270*/  ISETP.NE.OR P0, PT, R23, RZ, P0 ;  /* 0x000000ff1700720c */ /* 0x000fda0000705670 */
[----:B------:R-:W-:Y:S05]  /*1280*/  @P0 EXIT ;  /* 0x000000000000094d */ /* 0x000fea0003800000 */
[----:B------:R-:W-:Y:S01]  /*1290*/  IADD3 R0, PT, PT, -R30, UR4, RZ ;  /* 0x000000041e007c10 */ /* 0x000fe2000fffe1ff */
[----:B------:R-:W-:-:S03]  /*12a0*/  IMAD.MOV.U32 R23, RZ, RZ, R30 ;  /* 0x000000ffff177224 */ /* 0x000fc600078e001e */
[----:B------:R-:W-:-:S13]  /*12b0*/  LOP3.LUT P0, R0, R0, 0x3, RZ, 0xc0, !PT ;  /* 0x0000000300007812 */ /* 0x000fda000780c0ff */
[----:B------:R-:W-:Y:S05]  /*12c0*/  @!P0 BRA `(.L_x_47) ;  /* 0x0000000000b88947 */ /* 0x000fea0003800000 */
[----:B------:R-:W2:Y:S01]  /*12d0*/  LDC.64 R10, c[0x0][0x3a8] ;  /* 0x0000ea00ff0a7b82 */ /* 0x000ea20000000a00 */
[----:B0-----:R-:W-:Y:S01]  /*12e0*/  IADD3 R18, PT, PT, -R0, RZ, RZ ;  /* 0x000000ff00127210 */ /* 0x001fe20007ffe1ff */
[----:B------:R-:W-:Y:S01]  /*12f0*/  IMAD.IADD R19, R8, 0x1, R30 ;  /* 0x0000000108137824 */ /* 0x000fe200078e021e */
[----:B------:R-:W-:Y:S01]  /*1300*/  MOV R23, R30 ;  /* 0x0000001e00177202 */ /* 0x000fe20000000f00 */
[----:B------:R-:W-:-:S04]  /*1310*/  IMAD.WIDE R28, R7, 0x4, RZ ;  /* 0x00000004071c7825 */ /* 0x000fc800078e02ff */
[----:B------:R-:W0:Y:S08]  /*1320*/  LDC.64 R12, c[0x0][0x380] ;  /* 0x0000e000ff0c7b82 */ /* 0x000e300000000a00 */
[----:B------:R-:W3:Y:S02]  /*1330*/  LDC.64 R16, c[0x0][0x388] ;  /* 0x0000e200ff107b82 */ /* 0x000ee40000000a00 */
.L_x_49:
[----:B---3--:R-:W-:-:S03]  /*1340*/  IMAD.WIDE R14, R23, 0x4, R16 ;  /* 0x00000004170e7825 */ /* 0x008fc600078e0210 */
[----:B------:R-:W-:-:S03]  /*1350*/  IADD3 R24, P0, PT, -R28, R14, RZ ;  /* 0x0000000e1c187210 */ /* 0x000fc60007f1e1ff */
[----:B------:R-:W3:Y:S02]  /*1360*/  LDG.E.CONSTANT R14, desc[UR6][R14.64] ;  /* 0x000000060e0e7981 */ /* 0x000ee4000c1e9900 */
[----:B------:R-:W-:Y:S02]  /*1370*/  IMAD.X R25, R15, 0x1, ~R29, P0 ;  /* 0x000000010f197824 */ /* 0x000fe400000e0e1d */
[----:B0-----:R-:W-:-:S04]  /*1380*/  IMAD.WIDE R4, R23, 0x4, R12 ;  /* 0x0000000417047825 */ /* 0x001fc800078e020c */
[----:B------:R-:W3:Y:S01]  /*1390*/  LDG.E.CONSTANT R25, desc[UR6][R24.64] ;  /* 0x0000000618197981 */ /* 0x000ee2000c1e9900 */
[----:B----4-:R-:W-:-:S03]  /*13a0*/  IADD3 R26, P0, PT, -R28, R4, RZ ;  /* 0x000000041c1a7210 */ /* 0x010fc60007f1e1ff */
[----:B------:R-:W4:Y:S01]  /*13b0*/  LDG.E.CONSTANT R21, desc[UR6][R4.64] ;  /* 0x0000000604157981 */ /* 0x000f22000c1e9900 */
[----:B------:R-:W-:-:S05]  /*13c0*/  IADD3.X R27, PT, PT, ~R29, R5, RZ, P0, !PT ;  /* 0x000000051d1b7210 */ /* 0x000fca00007fe5ff */
[----:B------:R2:W4:Y:S02]  /*13d0*/  LDG.E.CONSTANT R0, desc[UR6][R26.64] ;  /* 0x000000061a007981 */ /* 0x000524000c1e9900 */
[----:B--2---:R-:W-:-:S04]  /*13e0*/  IMAD.WIDE R26, R19, 0x4, R10 ;  /* 0x00000004131a7825 */ /* 0x004fc800078e020a */
[----:B---3--:R-:W-:-:S04]  /*13f0*/  FADD R31, R14, -R25 ;  /* 0x800000190e1f7221 */ /* 0x008fc80000000000 */
[----:B------:R-:W0:Y:S01]  /*1400*/  MUFU.RCP R3, R31 ;  /* 0x0000001f00037308 */ /* 0x000e220000001000 */
[----:B----4-:R-:W-:-:S07]  /*1410*/  FADD R0, R21, -R0 ;  /* 0x8000000015007221 */ /* 0x010fce0000000000 */
[----:B------:R-:W2:Y:S01]  /*1420*/  FCHK P0, |R0|, R31 ;  /* 0x0000001f00007302 */ /* 0x000ea20000000200 */
[----:B0-----:R-:W-:-:S04]  /*1430*/  FFMA R6, -R31, R3, 1 ;  /* 0x3f8000001f067423 */ /* 0x001fc80000000103 */
[----:B------:R-:W-:-:S04]  /*1440*/  FFMA R3, R3, R6, R3 ;  /* 0x0000000603037223 */ /* 0x000fc80000000003 */
[----:B------:R-:W-:-:S04]  /*1450*/  FFMA R6, |R0|, R3, RZ ;  /* 0x0000000300067223 */ /* 0x000fc800000002ff */
[C---:B------:R-:W-:Y:S01]  /*1460*/  FFMA R9, -R31.reuse, R6, |R0| ;  /* 0x000000061f097223 */ /* 0x040fe20000000500 */
[----:B------:R-:W-:-:S03]  /*1470*/  FSETP.NEU.AND P3, PT, R31, RZ, PT ;  /* 0x000000ff1f00720b */ /* 0x000fc60003f6d000 */
[----:B------:R-:W-:Y:S01]  /*1480*/  FFMA R3, R3, R9, R6 ;  /* 0x0000000903037223 */ /* 0x000fe20000000006 */
[----:B--2---:R-:W-:Y:S09]  /*1490*/  @!P0 BRA `(.L_x_48) ;  /* 0x0000000000148947 */ /* 0x004ff20003800000 */
[----:B------:R-:W-:Y:S01]  /*14a0*/  FADD R0, |R0|, -RZ ;  /* 0x800000ff00007221 */ /* 0x000fe20000000200 */
[----:B------:R-:W-:Y:S01]  /*14b0*/  IMAD.MOV.U32 R3, RZ, RZ, R31 ;  /* 0x000000ffff037224 */ /* 0x000fe200078e001f */
[----:B------:R-:W-:-:S07]  /*14c0*/  MOV R4, 0x14e0 ;  /* 0x000014e000047802 */ /* 0x000fce0000000f00 */
[----:B-1----:R-:W-:Y:S05]  /*14d0*/  CALL.REL.NOINC `($__internal_1_$__cuda_sm3x_div_rn_noftz_f32_slowpath) ;  /* 0x0000000800607944 */ /* 0x002fea0003c00000 */
[----:B------:R-:W-:-:S07]  /*14e0*/  MOV R3, R0 ;  /* 0x0000000000037202 */ /* 0x000fce0000000f00 */
.L_x_48:
[----:B------:R-:W-:Y:S02]  /*14f0*/  IMAD.MOV.U32 R0, RZ, RZ, 0x3d842108 ;  /* 0x3d842108ff007424 */ /* 0x000fe400078e00ff */
[----:B-1----:R-:W-:Y:S01]  /*1500*/  FADD R21, R21, -R2 ;  /* 0x8000000215157221 */ /* 0x002fe20000000000 */
[----:B------:R-:W-:Y:S01]  /*1510*/  IADD3 R18, PT, PT, R18, 0x1, RZ ;  /* 0x0000000112127810 */ /* 0x000fe20007ffe0ff */
[----:B------:R-:W-:Y:S02]  /*1520*/  VIADD R23, R23, 0x1 ;  /* 0x0000000117177836 */ /* 0x000fe40000000000 */
[----:B------:R-:W-:Y:S01]  /*1530*/  FFMA R3, R3, 0.60215055942535400391, R0 ;  /* 0x3f1a268a03037823 */ /* 0x000fe20000000000 */
[----:B------:R-:W-:Y:S02]  /*1540*/  IADD3 R19, PT, PT, R19, 0x1, RZ ;  /* 0x0000000113137810 */ /* 0x000fe40007ffe0ff */
[----:B------:R-:W-:Y:S02]  /*1550*/  ISETP.NE.AND P0, PT, R18, RZ, PT ;  /* 0x000000ff1200720c */ /* 0x000fe40003f05270 */
[----:B------:R-:W-:-:S05]  /*1560*/  FSEL R3, R3, 0.064516127109527587891, P3 ;  /* 0x3d84210803037808 */ /* 0x000fca0001800000 */
[----:B------:R-:W-:-:S04]  /*1570*/  FMUL R3, R3, R3 ;  /* 0x0000000303037220 */ /* 0x000fc80000400000 */
[----:B------:R-:W-:-:S05]  /*1580*/  FFMA R2, R3, R21, R2 ;  /* 0x0000001503027223 */ /* 0x000fca0000000002 */
[----:B------:R4:W-:Y:S01]  /*1590*/  STG.E desc[UR6][R26.64], R2 ;  /* 0x000000021a007986 */ /* 0x0009e2000c101906 */
[----:B------:R-:W-:Y:S05]  /*15a0*/  @P0 BRA `(.L_x_49) ;  /* 0xfffffffc00640947 */ /* 0x000fea000383ffff */
.L_x_47:
[----:B------:R-:W2:Y:S02]  /*15b0*/  LDCU UR8, c[0x0][0x398] ;  /* 0x00007300ff0877ac */ /* 0x000ea40008000800 */
[----:B--2---:R-:W-:-:S05]  /*15c0*/  VIADD R0, R30, -UR8 ;  /* 0x800000081e007c36 */ /* 0x004fca0008000000 */
[----:B------:R-:W-:-:S13]  /*15d0*/  ISETP.GT.U32.AND P0, PT, R0, -0x4, PT ;  /* 0xfffffffc0000780c */ /* 0x000fda0003f04070 */
[----:B------:R-:W-:Y:S05]  /*15e0*/  @P0 EXIT ;  /* 0x000000000000094d */ /* 0x000fea0003800000 */
[----:B------:R-:W2:Y:S01]  /*15f0*/  LDC.64 R10, c[0x0][0x388] ;  /* 0x0000e200ff0a7b82 */ /* 0x000ea20000000a00 */
[----:B------:R-:W3:Y:S01]  /*1600*/  LDCU.64 UR4, c[0x0][0x3a8] ;  /* 0x00007500ff0477ac */ /* 0x000ee20008000a00 */
[----:B------:R-:W-:Y:S01]  /*1610*/  IADD3 R25, PT, PT, R8, R23, RZ ;  /* 0x0000001708197210 */ /* 0x000fe20007ffe0ff */
[----:B------:R-:W-:Y:S02]  /*1620*/  VIADD R8, R23, -UR8 ;  /* 0x8000000817087c36 */ /* 0x000fe40008000000 */
[----:B------:R-:W-:-:S03]  /*1630*/  IMAD.WIDE R16, R7, 0x4, RZ ;  /* 0x0000000407107825 */ /* 0x000fc600078e02ff */
[----:B------:R-:W5:Y:S01]  /*1640*/  LDC.64 R12, c[0x0][0x380] ;  /* 0x0000e000ff0c7b82 */ /* 0x000f620000000a00 */
[----:B---3--:R-:W-:-:S04]  /*1650*/  UIADD3 UR4, UP0, UPT, UR4, 0x8, URZ ;  /* 0x0000000804047890 */ /* 0x008fc8000ff1e0ff */
[----:B------:R-:W-:Y:S01]  /*1660*/  UIADD3.X UR5, UPT, UPT, URZ, UR5, URZ, UP0, !UPT ;  /* 0x00000005ff057290 */ /* 0x000fe200087fe4ff */
[----:B--2---:R-:W-:-:S05]  /*1670*/  IADD3 R10, P1, PT, R10, 0x8, RZ ;  /* 0x000000080a0a7810 */ /* 0x004fca0007f3e0ff */
[----:B------:R-:W-:Y:S01]  /*1680*/  IMAD.X R11, RZ, RZ, R11, P1 ;  /* 0x000000ffff0b7224 */ /* 0x000fe200008e060b */
[----:B-----5:R-:W-:-:S04]  /*1690*/  IADD3 R12, P0, PT, R12, 0x8, RZ ;  /* 0x000000080c0c7810 */ /* 0x020fc80007f1e0ff */
[----:B------:R-:W-:-:S09]  /*16a0*/  IADD3.X R13, PT, PT, RZ, R13, RZ, P0, !PT ;  /* 0x0000000dff0d7210 */ /* 0x000fd200007fe4ff */
.L_x_54:
[----:B0-----:R-:W-:-:S03]  /*16b0*/  IMAD.WIDE R18, R23, 0x4, R10 ;  /* 0x0000000417127825 */ /* 0x001fc600078e020a */
[----:B------:R-:W-:Y:S02]  /*16c0*/  IADD3 R20, P0, PT, -R16, R18, RZ ;  /* 0x0000001210147210 */ /* 0x000fe40007f1e1ff */
[----:B--2---:R-:W2:Y:S02]  /*16d0*/  LDG.E.CONSTANT R0, desc[UR6][R18.64+-0x8] ;  /* 0xfffff80612007981 */ /* 0x004ea4000c1e9900 */
[----:B------:R-:W-:Y:S01]  /*16e0*/  IADD3.X R21, PT, PT, ~R17, R19, RZ, P0, !PT ;  /* 0x0000001311157210 */ /* 0x000fe200007fe5ff */
[----:B----4-:R-:W-:-:S04]  /*16f0*/  IMAD.WIDE R26, R23, 0x4, R12 ;  /* 0x00000004171a7825 */ /* 0x010fc800078e020c */
[----:B------:R-:W2:Y:S01]  /*1700*/  LDG.E.CONSTANT R3, desc[UR6][R20.64+-0x8] ;  /* 0xfffff80614037981 */ /* 0x000ea2000c1e9900 */
[----:B------:R-:W-:-:S03]  /*1710*/  IADD3 R28, P0, PT, -R16, R26, RZ ;  /* 0x0000001a101c7210 */ /* 0x000fc60007f1e1ff */
[----:B------:R-:W3:Y:S02]  /*1720*/  LDG.E.CONSTANT R33, desc[UR6][R26.64+-0x8] ;  /* 0xfffff8061a217981 */ /* 0x000ee4000c1e9900 */
[----:B------:R-:W-:-:S05]  /*1730*/  IMAD.X R29, R27, 0x1, ~R17, P0 ;  /* 0x000000011b1d7824 */ /* 0x000fca00000e0e11 */
[----:B------:R-:W3:Y:S01]  /*1740*/  LDG.E.CONSTANT R4, desc[UR6][R28.64+-0x8] ;  /* 0xfffff8061c047981 */ /* 0x000ee2000c1e9900 */
[----:B------:R-:W-:Y:S01]  /*1750*/  MOV R30, UR4 ;  /* 0x00000004001e7c02 */ /* 0x000fe20008000f00 */
[----:B------:R-:W-:-:S04]  /*1760*/  IMAD.U32 R31, RZ, RZ, UR5 ;  /* 0x00000005ff1f7e24 */ /* 0x000fc8000f8e00ff */
[----:B------:R-:W-:-:S04]  /*1770*/  IMAD.WIDE R30, R25, 0x4, R30 ;  /* 0x00000004191e7825 */ /* 0x000fc800078e021e */
[----:B--2---:R-:W-:-:S04]  /*1780*/  FADD R7, R0, -R3 ;  /* 0x8000000300077221 */ /* 0x004fc80000000000 */
[----:B------:R-:W0:Y:S01]  /*1790*/  MUFU.RCP R3, R7 ;  /* 0x0000000700037308 */ /* 0x000e220000001000 */
[----:B---3--:R-:W-:-:S07]  /*17a0*/  FADD R0, R33, -R4 ;  /* 0x8000000421007221 */ /* 0x008fce0000000000 */
        /* <DEDUP_REMOVED lines=9> */
[----:B------:R-:W-:Y:S02]  /*1840*/  MOV R3, R7 ;  /* 0x0000000700037202 */ /* 0x000fe40000000f00 */
[----:B------:R-:W-:-:S07]  /*1850*/  MOV R4, 0x1870 ;  /* 0x0000187000047802 */ /* 0x000fce0000000f00 */
[----:B-1----:R-:W-:Y:S05]  /*1860*/  CALL.REL.NOINC `($__internal_1_$__cuda_sm3x_div_rn_noftz_f32_slowpath) ;  /* 0x00000004007c7944 */ /* 0x002fea0003c00000 */
[----:B------:R-:W-:-:S07]  /*1870*/  IMAD.MOV.U32 R3, RZ, RZ, R0 ;  /* 0x000000ffff037224 */ /* 0x000fce00078e0000 */
.L_x_50:
[----:B------:R-:W2:Y:S04]  /*1880*/  LDG.E.CONSTANT R0, desc[UR6][R18.64+-0x4] ;  /* 0xfffffc0612007981 */ /* 0x000ea8000c1e9900 */
[----:B------:R-:W2:Y:S04]  /*1890*/  LDG.E.CONSTANT R5, desc[UR6][R20.64+-0x4] ;  /* 0xfffffc0614057981 */ /* 0x000ea8000c1e9900 */
[----:B------:R-:W3:Y:S04]  /*18a0*/  LDG.E.CONSTANT R7, desc[UR6][R26.64+-0x4] ;  /* 0xfffffc061a077981 */ /* 0x000ee8000c1e9900 */
[----:B------:R-:W3:Y:S01]  /*18b0*/  LDG.E.CONSTANT R4, desc[UR6][R28.64+-0x4] ;  /* 0xfffffc061c047981 */ /* 0x000ee2000c1e9900 */
[----:B------:R-:W-:-:S02]  /*18c0*/  HFMA2 R6, -RZ, RZ, 1.37890625, 0.00982666015625 ;  /* 0x3d842108ff067431 */ /* 0x000fc400000001ff */
[----:B-1----:R-:W-:-:S03]  /*18d0*/  FADD R32, R33, -R2 ;  /* 0x8000000221207221 */ /* 0x002fc60000000000 */
[----:B------:R-:W-:-:S05]  /*18e0*/  FFMA R3, R3, 0.60215055942535400391, R6 ;  /* 0x3f1a268a03037823 */ /* 0x000fca0000000006 */
[----:B------:R-:W-:-:S05]  /*18f0*/  FSEL R3, R3, 0.064516127109527587891, P3 ;  /* 0x3d84210803037808 */ /* 0x000fca0001800000 */
[----:B------:R-:W-:-:S04]  /*1900*/  FMUL R3, R3, R3 ;  /* 0x0000000303037220 */ /* 0x000fc80000400000 */
[----:B------:R-:W-:-:S05]  /*1910*/  FFMA R32, R3, R32, R2 ;  /* 0x0000002003207223 */ /* 0x000fca0000000002 */
[----:B------:R0:W-:Y:S01]  /*1920*/  STG.E desc[UR6][R30.64+-0x8], R32 ;  /* 0xfffff8201e007986 */ /* 0x0001e2000c101906 */
[----:B--2---:R-:W-:-:S04]  /*1930*/  FADD R9, R0, -R5 ;  /* 0x8000000500097221 */ /* 0x004fc80000000000 */
[----:B------:R-:W1:Y:S01]  /*1940*/  MUFU.RCP R5, R9 ;  /* 0x0000000900057308 */ /* 0x000e620000001000 */
[----:B------:R-:W-:Y:S01]  /*1950*/  FSETP.NEU.AND P3, PT, R9, RZ, PT ;  /* 0x000000ff0900720b */ /* 0x000fe20003f6d000 */
[----:B---3--:R-:W-:-:S06]  /*1960*/  FADD R0, R7, -R4 ;  /* 0x8000000407007221 */ /* 0x008fcc0000000000 */
[----:B------:R-:W2:Y:S01]  /*1970*/  FCHK P0, |R0|, R9 ;  /* 0x0000000900007302 */ /* 0x000ea20000000200 */
[----:B-1----:R-:W-:-:S04]  /*1980*/  FFMA R2, -R9, R5, 1 ;  /* 0x3f80000009027423 */ /* 0x002fc80000000105 */
[----:B------:R-:W-:-:S04]  /*1990*/  FFMA R5, R5, R2, R5 ;  /* 0x0000000205057223 */ /* 0x000fc80000000005 */
[----:B------:R-:W-:-:S04]  /*19a0*/  FFMA R2, |R0|, R5, RZ ;  /* 0x0000000500027223 */ /* 0x000fc800000002ff */
[----:B------:R-:W-:-:S04]  /*19b0*/  FFMA R3, -R9, R2, |R0| ;  /* 0x0000000209037223 */ /* 0x000fc80000000500 */
[----:B------:R-:W-:Y:S01]  /*19c0*/  FFMA R3, R5, R3, R2 ;  /* 0x0000000305037223 */ /* 0x000fe20000000002 */
[----:B0-2---:R-:W-:Y:S06]  /*19d0*/  @!P0 BRA `(.L_x_51) ;  /* 0x0000000000148947 */ /* 0x005fec0003800000 */
[----:B------:R-:W-:Y:S01]  /*19e0*/  FADD R0, |R0|, -RZ ;  /* 0x800000ff00007221 */ /* 0x000fe20000000200 */
[----:B------:R-:W-:Y:S01]  /*19f0*/  IMAD.MOV.U32 R3, RZ, RZ, R9 ;  /* 0x000000ffff037224 */ /* 0x000fe200078e0009 */
[----:B------:R-:W-:-:S07]  /*1a00*/  MOV R4, 0x1a20 ;  /* 0x00001a2000047802 */ /* 0x000fce0000000f00 */
[----:B------:R-:W-:Y:S05]  /*1a10*/  CALL.REL.NOINC `($__internal_1_$__cuda_sm3x_div_rn_noftz_f32_slowpath) ;  /* 0x0000000400107944 */ /* 0x000fea0003c00000 */
[----:B------:R-:W-:-:S07]  /*1a20*/  MOV R3, R0 ;  /* 0x0000000000037202 */ /* 0x000fce0000000f00 */
.L_x_51:
[----:B------:R-:W2:Y:S04]  /*1a30*/  LDG.E.CONSTANT R0, desc[UR6][R18.64] ;  /* 0x0000000612007981 */ /* 0x000ea8000c1e9900 */
[----:B------:R-:W2:Y:S04]  /*1a40*/  LDG.E.CONSTANT R5, desc[UR6][R20.64] ;  /* 0x0000000614057981 */ /* 0x000ea8000c1e9900 */
[----:B------:R-:W3:Y:S04]  /*1a50*/  LDG.E.CONSTANT R2, desc[UR6][R26.64] ;  /* 0x000000061a027981 */ /* 0x000ee8000c1e9900 */
[----:B------:R-:W3:Y:S01]  /*1a60*/  LDG.E.CONSTANT R9, desc[UR6][R28.64] ;  /* 0x000000061c097981 */ /* 0x000ee2000c1e9900 */
[----:B------:R-:W-:-:S04]  /*1a70*/  IMAD.MOV.U32 R4, RZ, RZ, 0x3d842108 ;  /* 0x3d842108ff047424 */ /* 0x000fc800078e00ff */
[----:B------:R-:W-:-:S05]  /*1a80*/  FFMA R3, R3, 0.60215055942535400391, R4 ;  /* 0x3f1a268a03037823 */ /* 0x000fca0000000004 */
[----:B------:R-:W-:Y:S01]  /*1a90*/  FSEL R3, R3, 0.064516127109527587891, P3 ;  /* 0x3d84210803037808 */ /* 0x000fe20001800000 */
[----:B--2---:R-:W-:Y:S01]  /*1aa0*/  FADD R15, R0, -R5 ;  /* 0x80000005000f7221 */ /* 0x004fe20000000000 */
[----:B------:R-:W-:-:S03]  /*1ab0*/  FADD R0, -R32, R7 ;  /* 0x0000000720007221 */ /* 0x000fc60000000100 */
[----:B------:R-:W-:Y:S01]  /*1ac0*/  FMUL R7, R3, R3 ;  /* 0x0000000303077220 */ /* 0x000fe20000400000 */
[----:B------:R-:W0:Y:S01]  /*1ad0*/  MUFU.RCP R4, R15 ;  /* 0x0000000f00047308 */ /* 0x000e220000001000 */
[----:B------:R-:W-:Y:S02]  /*1ae0*/  FSETP.NEU.AND P3, PT, R15, RZ, PT ;  /* 0x000000ff0f00720b */ /* 0x000fe40003f6d000 */
[----:B------:R-:W-:Y:S01]  /*1af0*/  FFMA R7, R7, R0, R32 ;  /* 0x0000000007077223 */ /* 0x000fe20000000020 */
[----:B---3--:R-:W-:-:S04]  /*1b00*/  FADD R0, R2, -R9 ;  /* 0x8000000902007221 */ /* 0x008fc80000000000 */
[----:B------:R1:W-:Y:S01]  /*1b10*/  STG.E desc[UR6][R30.64+-0x4], R7 ;  /* 0xfffffc071e007986 */ /* 0x0003e2000c101906 */
[----:B------:R-:W2:Y:S01]  /*1b20*/  FCHK P0, |R0|, R15 ;  /* 0x0000000f00007302 */ /* 0x000ea20000000200 */
[----:B0-----:R-:W-:-:S04]  /*1b30*/  FFMA R3, -R15, R4, 1 ;  /* 0x3f8000000f037423 */ /* 0x001fc80000000104 */
[----:B------:R-:W-:-:S04]  /*1b40*/  FFMA R3, R4, R3, R4 ;  /* 0x0000000304037223 */ /* 0x000fc80000000004 */
[----:B------:R-:W-:-:S04]  /*1b50*/  FFMA R4, |R0|, R3, RZ ;  /* 0x0000000300047223 */ /* 0x000fc800000002ff */
[----:B------:R-:W-:-:S04]  /*1b60*/  FFMA R5, -R15, R4, |R0| ;  /* 0x000000040f057223 */ /* 0x000fc80000000500 */
[----:B------:R-:W-:Y:S01]  /*1b70*/  FFMA R3, R3, R5, R4 ;  /* 0x0000000503037223 */ /* 0x000fe20000000004 */
[----:B-12---:R-:W-:Y:S06]  /*1b80*/  @!P0 BRA `(.L_x_52) ;  /* 0x0000000000148947 */ /* 0x006fec0003800000 */
[----:B------:R-:W-:Y:S01]  /*1b90*/  FADD R0, |R0|, -RZ ;  /* 0x800000ff00007221 */ /* 0x000fe20000000200 */
[----:B------:R-:W-:Y:S02]  /*1ba0*/  MOV R3, R15 ;  /* 0x0000000f00037202 */ /* 0x000fe40000000f00 */
[----:B------:R-:W-:-:S07]  /*1bb0*/  MOV R4, 0x1bd0 ;  /* 0x00001bd000047802 */ /* 0x000fce0000000f00 */
[----:B------:R-:W-:Y:S05]  /*1bc0*/  CALL.REL.NOINC `($__internal_1_$__cuda_sm3x_div_rn_noftz_f32_slowpath) ;  /* 0x0000000000a47944 */ /* 0x000fea0003c00000 */
[----:B------:R-:W-:-:S07]  /*1bd0*/  MOV R3, R0 ;  /* 0x0000000000037202 */ /* 0x000fce0000000f00 */
.L_x_52:
[----:B------:R-:W2:Y:S04]  /*1be0*/  LDG.E.CONSTANT R18, desc[UR6][R18.64+0x4] ;  /* 0x0000040612127981 */ /* 0x000ea8000c1e9900 */
[----:B------:R-:W2:Y:S04]  /*1bf0*/  LDG.E.CONSTANT R21, desc[UR6][R20.64+0x4] ;  /* 0x0000040614157981 */ /* 0x000ea8000c1e9900 */
[----:B------:R-:W3:Y:S04]  /*1c00*/  LDG.E.CONSTANT R26, desc[UR6][R26.64+0x4] ;  /* 0x000004061a1a7981 */ /* 0x000ee8000c1e9900 */
[----:B------:R-:W3:Y:S01]  /*1c10*/  LDG.E.CONSTANT R29, desc[UR6][R28.64+0x4] ;  /* 0x000004061c1d7981 */ /* 0x000ee2000c1e9900 */
[----:B------:R-:W-:-:S02]  /*1c20*/  IMAD.MOV.U32 R0, RZ, RZ, 0x3d842108 ;  /* 0x3d842108ff007424 */ /* 0x000fc400078e00ff */
[----:B------:R-:W-:Y:S02]  /*1c30*/  FADD R2, -R7, R2 ;  /* 0x0000000207027221 */ /* 0x000fe40000000100 */
        /* <DEDUP_REMOVED lines=17> */
[----:B------:R-:W-:Y:S02]  /*1d50*/  MOV R3, R5 ;  /* 0x0000000500037202 */ /* 0x000fe40000000f00 */
[----:B------:R-:W-:-:S07]  /*1d60*/  MOV R4, 0x1d80 ;  /* 0x00001d8000047802 */ /* 0x000fce0000000f00 */
[----:B------:R-:W-:Y:S05]  /*1d70*/  CALL.REL.NOINC `($__internal_1_$__cuda_sm3x_div_rn_noftz_f32_slowpath) ;  /* 0x0000000000387944 */ /* 0x000fea0003c00000 */
[----:B------:R-:W-:-:S07]  /*1d80*/  MOV R2, R0 ;  /* 0x0000000000027202 */ /* 0x000fce0000000f00 */
.L_x_53:
[----:B------:R-:W-:Y:S02]  /*1d90*/  IMAD.MOV.U32 R3, RZ, RZ, 0x3d842108 ;  /* 0x3d842108ff037424 */ /* 0x000fe400078e00ff */
[----:B------:R-:W-:Y:S01]  /*1da0*/  FADD R26, -R7, R26 ;  /* 0x0000001a071a7221 */ /* 0x000fe20000000100 */
        /* <DEDUP_REMOVED lines=10> */
[----:B------:R-:W-:Y:S05]  /*1e50*/  EXIT ;  /* 0x000000000000794d */ /* 0x000fea0003800000 */
        .weak           $__internal_1_$__cuda_sm3x_div_rn_noftz_f32_slowpath
        .type           $__internal_1_$__cuda_sm3x_div_rn_noftz_f32_slowpath,@function
        .size           $__internal_1_$__cuda_sm3x_div_rn_noftz_f32_slowpath,(.L_x_100 - $__internal_1_$__cuda_sm3x_div_rn_noftz_f32_slowpath)
$__internal_1_$__cuda_sm3x_div_rn_noftz_f32_slowpath:
[----:B------:R-:W-:Y:S01]  /*1e60*/  SHF.R.U32.HI R5, RZ, 0x17, R3 ;  /* 0x00000017ff057819 */ /* 0x000fe20000011603 */
[----:B------:R-:W-:Y:S01]  /*1e70*/  BSSY.RECONVERGENT B1, `(.L_x_55) ;  /* 0x0000063000017945 */ /* 0x000fe20003800200 */
[----:B------:R-:W-:Y:S02]  /*1e80*/  SHF.R.U32.HI R22, RZ, 0x17, R0 ;  /* 0x00000017ff167819 */ /* 0x000fe40000011600 */
[----:B------:R-:W-:Y:S02]  /*1e90*/  LOP3.LUT R5, R5, 0xff, RZ, 0xc0, !PT ;  /* 0x000000ff05057812 */ /* 0x000fe400078ec0ff */
[----:B------:R-:W-:Y:S02]  /*1ea0*/  LOP3.LUT R22, R22, 0xff, RZ, 0xc0, !PT ;  /* 0x000000ff16167812 */ /* 0x000fe400078ec0ff */
[----:B------:R-:W-:Y:S02]  /*1eb0*/  IADD3 R9, PT, PT, R5, -0x1, RZ ;  /* 0xffffffff05097810 */ /* 0x000fe40007ffe0ff */
[----:B------:R-:W-:-:S02]  /*1ec0*/  IADD3 R6, PT, PT, R22, -0x1, RZ ;  /* 0xffffffff16067810 */ /* 0x000fc40007ffe0ff */
[----:B------:R-:W-:-:S04]  /*1ed0*/  ISETP.GT.U32.AND P0, PT, R9, 0xfd, PT ;  /* 0x000000fd0900780c */ /* 0x000fc80003f04070 */
[----:B------:R-:W-:-:S13]  /*1ee0*/  ISETP.GT.U32.OR P0, PT, R6, 0xfd, P0 ;  /* 0x000000fd0600780c */ /* 0x000fda0000704470 */
[----:B------:R-:W-:Y:S01]  /*1ef0*/  @!P0 IMAD.MOV.U32 R6, RZ, RZ, RZ ;  /* 0x000000ffff068224 */ /* 0x000fe200078e00ff */
[----:B------:R-:W-:Y:S06]  /*1f00*/  @!P0 BRA `(.L_x_56) ;  /* 0x0000000000608947 */ /* 0x000fec0003800000 */
[----:B------:R-:W-:Y:S02]  /*1f10*/  FSETP.GTU.FTZ.AND P0, PT, |R0|, +INF , PT ;  /* 0x7f8000000000780b */ /* 0x000fe40003f1c200 */
[----:B------:R-:W-:-:S04]  /*1f20*/  FSETP.GTU.FTZ.AND P1, PT, |R3|, +INF , PT ;  /* 0x7f8000000300780b */ /* 0x000fc80003f3c200 */
[----:B------:R-:W-:-:S13]  /*1f30*/  PLOP3.LUT P0, PT, P0, P1, PT, 0xf8, 0x8f ;  /* 0x00000000008f781c */ /* 0x000fda0000703f70 */
[----:B------:R-:W-:Y:S05]  /*1f40*/  @P0 BRA `(.L_x_57) ;  /* 0x0000000400500947 */ /* 0x000fea0003800000 */
[----:B------:R-:W-:-:S13]  /*1f50*/  LOP3.LUT P0, RZ, R3, 0x7fffffff, R0, 0xc8, !PT ;  /* 0x7fffffff03ff7812 */ /* 0x000fda000780c800 */
[----:B------:R-:W-:Y:S05]  /*1f60*/  @!P0 BRA `(.L_x_58) ;  /* 0x0000000400408947 */ /* 0x000fea0003800000 */
[C---:B------:R-:W-:Y:S02]  /*1f70*/  FSETP.NEU.FTZ.AND P1, PT, |R0|.reuse, +INF , PT ;  /* 0x7f8000000000780b */ /* 0x040fe40003f3d200 */
[----:B------:R-:W-:Y:S02]  /*1f80*/  FSETP.NEU.FTZ.AND P0, PT, |R3|, +INF , PT ;  /* 0x7f8000000300780b */ /* 0x000fe40003f1d200 */
[----:B------:R-:W-:-:S11]  /*1f90*/  FSETP.NEU.FTZ.AND P4, PT, |R0|, +INF , PT ;  /* 0x7f8000000000780b */ /* 0x000fd60003f9d200 */
[----:B------:R-:W-:Y:S05]  /*1fa0*/  @!P0 BRA !P1, `(.L_x_58) ;  /* 0x0000000400308947 */ /* 0x000fea0004800000 */
[----:B------:R-:W-:-:S04]  /*1fb0*/  LOP3.LUT P1, RZ, R0, 0x7fffffff, RZ, 0xc0, !PT ;  /* 0x7fffffff00ff7812 */ /* 0x000fc8000782c0ff */
[----:B------:R-:W-:-:S13]  /*1fc0*/  PLOP3.LUT P1, PT, P0, P1, PT, 0x2f, 0xf2 ;  /* 0x0000000000f2781c */ /* 0x000fda0000722577 */
[----:B------:R-:W-:Y:S05]  /*1fd0*/  @P1 BRA `(.L_x_59) ;  /* 0x00000004001c1947 */ /* 0x000fea0003800000 */
[----:B------:R-:W-:-:S04]  /*1fe0*/  LOP3.LUT P0, RZ, R3, 0x7fffffff, RZ, 0xc0, !PT ;  /* 0x7fffffff03ff7812 */ /* 0x000fc8000780c0ff */
[----:B------:R-:W-:-:S13]  /*1ff0*/  PLOP3.LUT P0, PT, P4, P0, PT, 0x2f, 0xf2 ;  /* 0x0000000000f2781c */ /* 0x000fda0002700577 */
[----:B------:R-:W-:Y:S05]  /*2000*/  @P0 BRA `(.L_x_60) ;  /* 0x0000000400040947 */ /* 0x000fea0003800000 */
[----:B------:R-:W-:-:S04]  /*2010*/  IADD3 R6, PT, PT, R22, -0x1, RZ ;  /* 0xffffffff16067810 */ /* 0x000fc80007ffe0ff */
[----:B------:R-:W-:-:S13]  /*2020*/  ISETP.GE.AND P0, PT, R6, RZ, PT ;  /* 0x000000ff0600720c */ /* 0x000fda0003f06270 */
[----:B------:R-:W-:Y:S01]  /*2030*/  @P0 MOV R6, RZ ;  /* 0x000000ff00060202 */ /* 0x000fe20000000f00 */
[----:B------:R-:W-:Y:S01]  /*2040*/  @!P0 FFMA R0, R0, 1.84467440737095516160e+19, RZ ;  /* 0x5f80000000008823 */ /* 0x000fe200000000ff */
[----:B------:R-:W-:Y:S01]  /*2050*/  @!P0 IMAD.MOV.U32 R6, RZ, RZ, -0x40 ;  /* 0xffffffc0ff068424 */ /* 0x000fe200078e00ff */
[----:B------:R-:W-:-:S13]  /*2060*/  ISETP.GE.AND P0, PT, R9, RZ, PT ;  /* 0x000000ff0900720c */ /* 0x000fda0003f06270 */
[----:B------:R-:W-:Y:S01]  /*2070*/  @!P0 FFMA R3, R3, 1.84467440737095516160e+19, RZ ;  /* 0x5f80000003038823 */ /* 0x000fe200000000ff */
[----:B------:R-:W-:-:S07]  /*2080*/  @!P0 IADD3 R6, PT, PT, R6, 0x40, RZ ;  /* 0x0000004006068810 */ /* 0x000fce0007ffe0ff */
.L_x_56:
[----:B------:R-:W-:Y:S01]  /*2090*/  LEA R14, R5, 0xc0800000, 0x17 ;  /* 0xc0800000050e7811 */ /* 0x000fe200078eb8ff */
[----:B------:R-:W-:Y:S01]  /*20a0*/  VIADD R22, R22, 0xffffff81 ;  /* 0xffffff8116167836 */ /* 0x000fe20000000000 */
[----:B------:R-:W-:Y:S02]  /*20b0*/  BSSY.RECONVERGENT B2, `(.L_x_61) ;  /* 0x0000035000027945 */ /* 0x000fe40003800200 */
[----:B------:R-:W-:Y:S01]  /*20c0*/  IADD3 R24, PT, PT, -R14, R3, RZ ;  /* 0x000000030e187210 */ /* 0x000fe20007ffe1ff */
[----:B------:R-:W-:-:S03]  /*20d0*/  IMAD R0, R22, -0x800000, R0 ;  /* 0xff80000016007824 */ /* 0x000fc600078e0200 */
[----:B------:R-:W0:Y:S01]  /*20e0*/  MUFU.RCP R14, R24 ;  /* 0x00000018000e7308 */ /* 0x000e220000001000 */
[----:B------:R-:W-:-:S04]  /*20f0*/  FADD.FTZ R9, -R24, -RZ ;  /* 0x800000ff18097221 */ /* 0x000fc80000010100 */
[----:B0-----:R-:W-:-:S04]  /*2100*/  FFMA R3, R14, R9, 1 ;  /* 0x3f8000000e037423 */ /* 0x001fc80000000009 */
[----:B------:R-:W-:-:S04]  /*2110*/  FFMA R3, R14, R3, R14 ;  /* 0x000000030e037223 */ /* 0x000fc8000000000e */
[----:B------:R-:W-:-:S04]  /*2120*/  FFMA R14, R0, R3, RZ ;  /* 0x00000003000e7223 */ /* 0x000fc800000000ff */
[----:B------:R-:W-:-:S04]  /*2130*/  FFMA R15, R9, R14, R0 ;  /* 0x0000000e090f7223 */ /* 0x000fc80000000000 */
[----:B------:R-:W-:Y:S01]  /*2140*/  FFMA R14, R3, R15, R14 ;  /* 0x0000000f030e7223 */ /* 0x000fe2000000000e */
[----:B------:R-:W-:-:S03]  /*2150*/  IADD3 R15, PT, PT, R22, 0x7f, -R5 ;  /* 0x0000007f160f7810 */ /* 0x000fc60007ffe805 */
[----:B------:R-:W-:Y:S01]  /*2160*/  FFMA R9, R9, R14, R0 ;  /* 0x0000000e09097223 */ /* 0x000fe20000000000 */
[----:B------:R-:W-:-:S03]  /*2170*/  IADD3 R15, PT, PT, R15, R6, RZ ;  /* 0x000000060f0f7210 */ /* 0x000fc60007ffe0ff */
[----:B------:R-:W-:-:S05]  /*2180*/  FFMA R0, R3, R9, R14 ;  /* 0x0000000903007223 */ /* 0x000fca000000000e */
[----:B------:R-:W-:-:S04]  /*2190*/  SHF.R.U32.HI R5, RZ, 0x17, R0 ;  /* 0x00000017ff057819 */ /* 0x000fc80000011600 */
[----:B------:R-:W-:-:S04]  /*21a0*/  LOP3.LUT R6, R5, 0xff, RZ, 0xc0, !PT ;  /* 0x000000ff05067812 */ /* 0x000fc800078ec0ff */
[----:B------:R-:W-:-:S05]  /*21b0*/  IADD3 R5, PT, PT, R6, R15, RZ ;  /* 0x0000000f06057210 */ /* 0x000fca0007ffe0ff */
[----:B------:R-:W-:-:S05]  /*21c0*/  VIADD R6, R5, 0xffffffff ;  /* 0xffffffff05067836 */ /* 0x000fca0000000000 */
[----:B------:R-:W-:-:S13]  /*21d0*/  ISETP.GE.U32.AND P0, PT, R6, 0xfe, PT ;  /* 0x000000fe0600780c */ /* 0x000fda0003f06070 */
[----:B------:R-:W-:Y:S05]  /*21e0*/  @!P0 BRA `(.L_x_62) ;  /* 0x0000000000808947 */ /* 0x000fea0003800000 */
[----:B------:R-:W-:-:S13]  /*21f0*/  ISETP.GT.AND P0, PT, R5, 0xfe, PT ;  /* 0x000000fe0500780c */ /* 0x000fda0003f04270 */
[----:B------:R-:W-:Y:S05]  /*2200*/  @P0 BRA `(.L_x_63) ;  /* 0x00000000006c0947 */ /* 0x000fea0003800000 */
[----:B------:R-:W-:-:S13]  /*2210*/  ISETP.GE.AND P0, PT, R5, 0x1, PT ;  /* 0x000000010500780c */ /* 0x000fda0003f06270 */
[----:B------:R-:W-:Y:S05]  /*2220*/  @P0 BRA `(.L_x_64) ;  /* 0x0000000000740947 */ /* 0x000fea0003800000 */
[----:B------:R-:W-:Y:S02]  /*2230*/  ISETP.GE.AND P0, PT, R5, -0x18, PT ;  /* 0xffffffe80500780c */ /* 0x000fe40003f06270 */
[----:B------:R-:W-:-:S11]  /*2240*/  LOP3.LUT R0, R0, 0x80000000, RZ, 0xc0, !PT ;  /* 0x8000000000007812 */ /* 0x000fd600078ec0ff */
[----:B------:R-:W-:Y:S05]  /*2250*/  @!P0 BRA `(.L_x_64) ;  /* 0x0000000000688947 */ /* 0x000fea0003800000 */
[-CC-:B------:R-:W-:Y:S01]  /*2260*/  FFMA.RZ R24, R3, R9.reuse, R14.reuse ;  /* 0x0000000903187223 */ /* 0x180fe2000000c00e */
[----:B------:R-:W-:Y:S01]  /*2270*/  ISETP.NE.AND P0, PT, R5, RZ, PT ;  /* 0x000000ff0500720c */ /* 0x000fe20003f05270 */
[-CC-:B------:R-:W-:Y:S01]  /*2280*/  FFMA.RP R6, R3, R9.reuse, R14.reuse ;  /* 0x0000000903067223 */ /* 0x180fe2000000800e */
[----:B------:R-:W-:Y:S01]  /*2290*/  IADD3 R22, PT, PT, -R5, RZ, RZ ;  /* 0x000000ff05167210 */ /* 0x000fe20007ffe1ff */
[----:B------:R-:W-:Y:S01]  /*22a0*/  FFMA.RM R3, R3, R9, R14 ;  /* 0x0000000903037223 */ /* 0x000fe2000000400e */
[----:B------:R-:W-:Y:S02]  /*22b0*/  LOP3.LUT R24, R24, 0x7fffff, RZ, 0xc0, !PT ;  /* 0x007fffff18187812 */ /* 0x000fe400078ec0ff */
[----:B------:R-:W-:Y:S02]  /*22c0*/  IADD3 R15, PT, PT, R5, 0x20, RZ ;  /* 0x00000020050f7810 */ /* 0x000fe40007ffe0ff */
[----:B------:R-:W-:Y:S02]  /*22d0*/  LOP3.LUT R24, R24, 0x800000, RZ, 0xfc, !PT ;  /* 0x0080000018187812 */ /* 0x000fe400078efcff */
[----:B------:R-:W-:-:S02]  /*22e0*/  SEL R9, R22, RZ, P0 ;  /* 0x000000ff16097207 */ /* 0x000fc40000000000 */
[----:B------:R-:W-:Y:S02]  /*22f0*/  ISETP.NE.AND P0, PT, R5, RZ, PT ;  /* 0x000000ff0500720c */ /* 0x000fe40003f05270 */
[----:B------:R-:W-:Y:S02]  /*2300*/  SHF.L.U32 R15, R24, R15, RZ ;  /* 0x0000000f180f7219 */ /* 0x000fe400000006ff */
[----:B------:R-:W-:Y:S02]  /*2310*/  FSETP.NEU.FTZ.AND P1, PT, R6, R3, PT ;  /* 0x000000030600720b */ /* 0x000fe40003f3d000 */
[----:B------:R-:W-:Y:S02]  /*2320*/  ISETP.NE.AND P0, PT, R15, RZ, P0 ;  /* 0x000000ff0f00720c */ /* 0x000fe40000705270 */
[----:B------:R-:W-:Y:S02]  /*2330*/  SHF.R.U32.HI R9, RZ, R9, R24 ;  /* 0x00000009ff097219 */ /* 0x000fe40000011618 */
[----:B------:R-:W-:-:S02]  /*2340*/  PLOP3.LUT P0, PT, P1, P0, PT, 0xf8, 0x8f ;  /* 0x00000000008f781c */ /* 0x000fc40000f01f70 */
[----:B------:R-:W-:Y:S02]  /*2350*/  SHF.R.U32.HI R3, RZ, 0x1, R9 ;  /* 0x00000001ff037819 */ /* 0x000fe40000011609 */
[----:B------:R-:W-:-:S04]  /*2360*/  SEL R6, RZ, 0x1, !P0 ;  /* 0x00000001ff067807 */ /* 0x000fc80004000000 */
[----:B------:R-:W-:-:S04]  /*2370*/  LOP3.LUT R6, R6, 0x1, R3, 0xf8, !PT ;  /* 0x0000000106067812 */ /* 0x000fc800078ef803 */
[----:B------:R-:W-:-:S05]  /*2380*/  LOP3.LUT R6, R6, R9, RZ, 0xc0, !PT ;  /* 0x0000000906067212 */ /* 0x000fca00078ec0ff */
[----:B------:R-:W-:-:S05]  /*2390*/  IMAD.IADD R3, R3, 0x1, R6 ;  /* 0x0000000103037824 */ /* 0x000fca00078e0206 */
[----:B------:R-:W-:Y:S01]  /*23a0*/  LOP3.LUT R0, R3, R0, RZ, 0xfc, !PT ;  /* 0x0000000003007212 */ /* 0x000fe200078efcff */
[----:B------:R-:W-:Y:S06]  /*23b0*/  BRA `(.L_x_64) ;  /* 0x0000000000107947 */ /* 0x000fec0003800000 */
.L_x_63:
[----:B------:R-:W-:-:S04]  /*23c0*/  LOP3.LUT R0, R0, 0x80000000, RZ, 0xc0, !PT ;  /* 0x8000000000007812 */ /* 0x000fc800078ec0ff */
[----:B------:R-:W-:Y:S01]  /*23d0*/  LOP3.LUT R0, R0, 0x7f800000, RZ, 0xfc, !PT ;  /* 0x7f80000000007812 */ /* 0x000fe200078efcff */
[----:B------:R-:W-:Y:S06]  /*23e0*/  BRA `(.L_x_64) ;  /* 0x0000000000047947 */ /* 0x000fec0003800000 */
.L_x_62:
[----:B------:R-:W-:-:S07]  /*23f0*/  LEA R0, R15, R0, 0x17 ;  /* 0x000000000f007211 */ /* 0x000fce00078eb8ff */
.L_x_64:
[----:B------:R-:W-:Y:S05]  /*2400*/  BSYNC.RECONVERGENT B2 ;  /* 0x0000000000027941 */ /* 0x000fea0003800200 */
.L_x_61:
[----:B------:R-:W-:Y:S05]  /*2410*/  BRA `(.L_x_65) ;  /* 0x0000000000207947 */ /* 0x000fea0003800000 */
.L_x_60:
[----:B------:R-:W-:-:S04]  /*2420*/  LOP3.LUT R0, R3, 0x80000000, R0, 0x48, !PT ;  /* 0x8000000003007812 */ /* 0x000fc800078e4800 */
[----:B------:R-:W-:Y:S01]  /*2430*/  LOP3.LUT R0, R0, 0x7f800000, RZ, 0xfc, !PT ;  /* 0x7f80000000007812 */ /* 0x000fe200078efcff */
[----:B------:R-:W-:Y:S06]  /*2440*/  BRA `(.L_x_65) ;  /* 0x0000000000147947 */ /* 0x000fec0003800000 */
.L_x_59:
[----:B------:R-:W-:Y:S01]  /*2450*/  LOP3.LUT R0, R3, 0x80000000, R0, 0x48, !PT ;  /* 0x8000000003007812 */ /* 0x000fe200078e4800 */
[----:B------:R-:W-:Y:S06]  /*2460*/  BRA `(.L_x_65) ;  /* 0x00000000000c7947 */ /* 0x000fec0003800000 */
.L_x_58:
[----:B------:R-:W0:Y:S01]  /*2470*/  MUFU.RSQ R0, -QNAN ;  /* 0xffc0000000007908 */ /* 0x000e220000001400 */
[----:B------:R-:W-:Y:S05]  /*2480*/  BRA `(.L_x_65) ;  /* 0x0000000000047947 */ /* 0x000fea0003800000 */
.L_x_57:
[----:B------:R-:W-:-:S07]  /*2490*/  FADD.FTZ R0, R0, R3 ;  /* 0x0000000300007221 */ /* 0x000fce0000010000 */
.L_x_65:
[----:B------:R-:W-:Y:S05]  /*24a0*/  BSYNC.RECONVERGENT B1 ;  /* 0x0000000000017941 */ /* 0x000fea0003800200 */
.L_x_55:
[----:B------:R-:W-:-:S04]  /*24b0*/  HFMA2 R5, -RZ, RZ, 0, 0 ;  /* 0x00000000ff057431 */ /* 0x000fc800000001ff */
[----:B0-----:R-:W-:Y:S05]  /*24c0*/  RET.REL.NODEC R4 `(kama_batch_prefix_f32) ;  /* 0xffffffd804cc7950 */ /* 0x001fea0003c3ffff */
.L_x_66:
        /* <DEDUP_REMOVED lines=11> */
.L_x_100:


//--------------------- .text.kama_batch_f32      --------------------------
	.section	.text.kama_batch_f32,"ax",@progbits
	.align	128
        .global         kama_batch_f32
        .type           kama_batch_f32,@function
        .size           kama_batch_f32,(.L_x_101 - kama_batch_f32)
        .other          kama_batch_f32,@"STO_CUDA_ENTRY STV_DEFAULT"
kama_batch_f32:
.text.kama_batch_f32:
[----:B------:R-:W-:Y:S01]  /*0000*/  LDC R1, c[0x0][0x37c] ;  /* 0x0000df00ff017b82 */ /* 0x000fe20000000800 */
[----:B------:R-:W0:Y:S01]  /*0010*/  S2R R24, SR_CTAID.X ;  /* 0x0000000000187919 */ /* 0x000e220000002500 */
[----:B------:R-:W0:Y:S02]  /*0020*/  LDCU UR4, c[0x0][0x394] ;  /* 0x00007280ff0477ac */ /* 0x000e240008000800 */
[----:B0-----:R-:W-:-:S13]  /*0030*/  ISETP.GE.AND P0, PT, R24, UR4, PT ;  /* 0x0000000418007c0c */ /* 0x001fda000bf06270 */
[----:B------:R-:W-:Y:S05]  /*0040*/  @P0 EXIT ;  /* 0x000000000000094d */ /* 0x000fea0003800000 */
[----:B------:R-:W0:Y:S01]  /*0050*/  LDC.64 R2, c[0x0][0x388] ;  /* 0x0000e200ff027b82 */ /* 0x000e220000000a00 */
[----:B------:R-:W1:Y:S01]  /*0060*/  LDCU.64 UR6, c[0x0][0x358] ;  /* 0x00006b00ff0677ac */ /* 0x000e620008000a00 */
[----:B0-----:R-:W-:-:S05]  /*0070*/  IMAD.WIDE.U32 R2, R24, 0x4, R2 ;  /* 0x0000000418027825 */ /* 0x001fca00078e0002 */
[----:B-1----:R-:W2:Y:S02]  /*0080*/  LDG.E.CONSTANT R13, desc[UR6][R2.64] ;  /* 0x00000006020d7981 */ /* 0x002ea4000c1e9900 */
[----:B--2---:R-:W-:-:S13]  /*0090*/  ISETP.GE.AND P0, PT, R13, 0x1, PT ;  /* 0x000000010d00780c */ /* 0x004fda0003f06270 */
[----:B------:R-:W-:Y:S05]  /*00a0*/  @!P0 BRA `(.L_x_67) ;  /* 0x00000000002c8947 */ /* 0x000fea0003800000 */
[----:B------:R-:W0:Y:S01]  /*00b0*/  LDC R0, c[0x0][0x398] ;  /* 0x0000e600ff007b82 */ /* 0x000e220000000800 */
[----:B------:R-:W1:Y:S07]  /*00c0*/  LDCU UR4, c[0x0][0x398] ;  /* 0x00007300ff0477ac */ /* 0x000e6e0008000800 */
[----:B------:R-:W2:Y:S01]  /*00d0*/  LDC R17, c[0x0][0x390] ;  /* 0x0000e400ff117b82 */ /* 0x000ea20000000800 */
[----:B-1----:R-:W-:Y:S02]  /*00e0*/  IMAD.U32 R14, RZ, RZ, UR4 ;  /* 0x00000004ff0e7e24 */ /* 0x002fe4000f8e00ff */
[--C-:B0-----:R-:W-:Y:S01]  /*00f0*/  IMAD.IADD R15, R13, 0x1, R0.reuse ;  /* 0x000000010d0f7824 */ /* 0x101fe200078e0200 */
[----:B--2---:R-:W-:Y:S01]  /*0100*/  ISETP.GE.AND P0, PT, R0, R17, PT ;  /* 0x000000110000720c */ /* 0x004fe20003f06270 */
[----:B------:R-:W-:-:S03]  /*0110*/  IMAD.IADD R2, R17, 0x1, -R0 ;  /* 0x0000000111027824 */ /* 0x000fc600078e0a00 */
[----:B------:R-:W-:Y:S02]  /*0120*/  ISETP.LT.AND P1, PT, R15, R17, PT ;  /* 0x000000110f00720c */ /* 0x000fe40003f21270 */
[----:B------:R-:W-:-:S04]  /*0130*/  ISETP.GT.AND P0, PT, R0, -0x1, !P0 ;  /* 0xffffffff0000780c */ /* 0x000fc80004704270 */
[----:B------:R-:W-:-:S13]  /*0140*/  ISETP.LT.AND P0, PT, R13, R2, P0 ;  /* 0x000000020d00720c */ /* 0x000fda0000701270 */
[----:B------:R-:W-:Y:S05]  /*0150*/  @P0 BRA P1, `(.L_x_68) ;  /* 0x0000000000380947 */ /* 0x000fea0000800000 */
.L_x_67:
[----:B------:R-:W0:Y:S01]  /*0160*/  S2R R7, SR_TID.X ;  /* 0x0000000000077919 */ /* 0x000e220000002100 */
[----:B------:R-:W0:Y:S02]  /*0170*/  LDCU UR5, c[0x0][0x390] ;  /* 0x00007200ff0577ac */ /* 0x000e240008000800 */
[----:B0-----:R-:W-:-:S13]  /*0180*/  ISETP.GE.AND P0, PT, R7, UR5, PT ;  /* 0x0000000507007c0c */ /* 0x001fda000bf06270 */
[----:B------:R-:W-:Y:S05]  /*0190*/  @P0 EXIT ;  /* 0x000000000000094d */ /* 0x000fea0003800000 */
[----:B------:R-:W0:Y:S01]  /*01a0*/  LDC.64 R4, c[0x0][0x3a0] ;  /* 0x0000e800ff047b82 */ /* 0x000e220000000a00 */
[----:B------:R-:W-:Y:S01]  /*01b0*/  IMAD.MOV.U32 R9, RZ, RZ, 0x7fffffff ;  /* 0x7fffffffff097424 */ /* 0x000fe200078e00ff */
[----:B------:R-:W1:Y:S06]  /*01c0*/  LDCU UR4, c[0x0][0x360] ;  /* 0x00006c00ff0477ac */ /* 0x000e6c0008000800 */
.L_x_69:
[----:B--2---:R-:W-:Y:S02]  /*01d0*/  IMAD R3, R24, UR5, R7 ;  /* 0x0000000518037c24 */ /* 0x004fe4000f8e0207 */
[----:B-1----:R-:W-:Y:S02]  /*01e0*/  VIADD R7, R7, UR4 ;  /* 0x0000000407077c36 */ /* 0x002fe40008000000 */
[----:B0-----:R-:W-:-:S03]  /*01f0*/  IMAD.WIDE R2, R3, 0x4, R4 ;  /* 0x0000000403027825 */ /* 0x001fc600078e0204 */
[----:B------:R-:W-:Y:S02]  /*0200*/  ISETP.GE.AND P0, PT, R7, UR5, PT ;  /* 0x0000000507007c0c */ /* 0x000fe4000bf06270 */
[----:B------:R2:W-:Y:S11]  /*0210*/  STG.E desc[UR6][R2.64], R9 ;  /* 0x0000000902007986 */ /* 0x0005f6000c101906 */
[----:B------:R-:W-:Y:S05]  /*0220*/  @!P0 BRA `(.L_x_69) ;  /* 0xfffffffc00e88947 */ /* 0x000fea000383ffff */
[----:B------:R-:W-:Y:S05]  /*0230*/  EXIT ;  /* 0x000000000000794d */ /* 0x000fea0003800000 */
.L_x_68:
[----:B------:R-:W0:Y:S01]  /*0240*/  S2R R12, SR_TID.X ;  /* 0x00000000000c7919 */ /* 0x000e220000002100 */
[----:B------:R-:W-:Y:S01]  /*0250*/  BSSY.RECONVERGENT B0, `(.L_x_70) ;  /* 0x000000e000007945 */ /* 0x000fe20003800200 */
[C---:B0-----:R-:W-:Y:S02]  /*0260*/  ISETP.GE.AND P0, PT, R12.reuse, R15, PT ;  /* 0x0000000f0c00720c */ /* 0x041fe40003f06270 */
[----:B------:R-:W-:-:S11]  /*0270*/  ISETP.GE.U32.AND P1, PT, R12, R13, PT ;  /* 0x0000000d0c00720c */ /* 0x000fd60003f26070 */
[----:B------:R-:W-:Y:S05]  /*0280*/  @P0 BRA `(.L_x_71) ;  /* 0x0000000000280947 */ /* 0x000fea0003800000 */
[----:B------:R-:W0:Y:S01]  /*0290*/  LDC R7, c[0x0][0x360] ;  /* 0x0000d800ff077b82 */ /* 0x000e220000000800 */
[----:B------:R-:W-:Y:S02]  /*02a0*/  IMAD.MOV.U32 R6, RZ, RZ, R12 ;  /* 0x000000ffff067224 */ /* 0x000fe400078e000c */
[----:B------:R-:W-:-:S05]  /*02b0*/  IMAD.MOV.U32 R9, RZ, RZ, 0x7fffffff ;  /* 0x7fffffffff097424 */ /* 0x000fca00078e00ff */
[----:B------:R-:W1:Y:S02]  /*02c0*/  LDC.64 R4, c[0x0][0x3a0] ;  /* 0x0000e800ff047b82 */ /* 0x000e640000000a00 */
.L_x_72:
[--C-:B--2---:R-:W-:Y:S02]  /*02d0*/  IMAD R3, R24, R17, R6.reuse ;  /* 0x0000001118037224 */ /* 0x104fe400078e0206 */
[----:B0-----:R-:W-:Y:S02]  /*02e0*/  IMAD.IADD R6, R7, 0x1, R6 ;  /* 0x0000000107067824 */ /* 0x001fe400078e0206 */
[----:B-1----:R-:W-:-:S03]  /*02f0*/  IMAD.WIDE R2, R3, 0x4, R4 ;  /* 0x0000000403027825 */ /* 0x002fc600078e0204 */
[----:B------:R-:W-:Y:S02]  /*0300*/  ISETP.GE.AND P0, PT, R6, R15, PT ;  /* 0x0000000f0600720c */ /* 0x000fe40003f06270 */
[----:B------:R2:W-:Y:S11]  /*0310*/  STG.E desc[UR6][R2.64], R9 ;  /* 0x0000000902007986 */ /* 0x0005f6000c101906 */
[----:B------:R-:W-:Y:S05]  /*0320*/  @!P0 BRA `(.L_x_72) ;  /* 0xfffffffc00e88947 */ /* 0x000fea000383ffff */
.L_x_71:
[----:B------:R-:W-:Y:S05]  /*0330*/  BSYNC.RECONVERGENT B0 ;  /* 0x0000000000007941 */ /* 0x000fea0003800200 */
.L_x_70:
[----:B------:R-:W-:Y:S01]  /*0340*/  BSSY.RECONVERGENT B0, `(.L_x_73) ;  /* 0x0000087000007945 */ /* 0x000fe20003800200 */
[----:B------:R-:W-:-:S03]  /*0350*/  CS2R R10, SRZ ;  /* 0x00000000000a7805 */ /* 0x000fc6000001ff00 */
[----:B------:R-:W-:Y:S05]  /*0360*/  @P1 BRA `(.L_x_74) ;  /* 0x0000000800101947 */ /* 0x000fea0003800000 */
[----:B------:R-:W-:Y:S01]  /*0370*/  IMAD.IADD R16, R12, 0x1, R0 ;  /* 0x000000010c107824 */ /* 0x000fe200078e0200 */
[----:B------:R-:W-:Y:S01]  /*0380*/  LOP3.LUT R20, RZ, R12, RZ, 0x33, !PT ;  /* 0x0000000cff147212 */ /* 0x000fe200078e33ff */
[----:B------:R-:W-:Y:S01]  /*0390*/  BSSY.RECONVERGENT B1, `(.L_x_75) ;  /* 0x0000046000017945 */ /* 0x000fe20003800200 */
[----:B------:R-:W-:Y:S02]  /*03a0*/  CS2R R10, SRZ ;  /* 0x00000000000a7805 */ /* 0x000fe4000001ff00 */
[----:B--2---:R-:W-:-:S04]  /*03b0*/  VIADDMNMX R3, R16, 0x20, R15, !PT ;  /* 0x0000002010037846 */ /* 0x004fc8000780010f */
[----:B------:R-:W-:-:S04]  /*03c0*/  IADD3 R20, PT, PT, R3, -R0, R20 ;  /* 0x8000000003147210 */ /* 0x000fc80007ffe014 */
[C---:B------:R-:W-:Y:S02]  /*03d0*/  ISETP.GE.U32.AND P0, PT, R20.reuse, 0xe0, PT ;  /* 0x000000e01400780c */ /* 0x040fe40003f06070 */
[----:B------:R-:W-:-:S04]  /*03e0*/  LEA.HI R21, R20, 0x1, RZ, 0x1b ;  /* 0x0000000114157811 */ /* 0x000fc800078fd8ff */
[----:B------:R-:W-:-:S04]  /*03f0*/  LOP3.LUT R34, R21, 0x7, RZ, 0xc0, !PT ;  /* 0x0000000715227812 */ /* 0x000fc800078ec0ff */
[----:B------:R-:W-:-:S03]  /*0400*/  ISETP.NE.AND P1, PT, R34, RZ, PT ;  /* 0x000000ff2200720c */ /* 0x000fc60003f25270 */
[----:B------:R-:W-:Y:S10]  /*0410*/  @!P0 BRA `(.L_x_76) ;  /* 0x0000000000f48947 */ /* 0x000ff40003800000 */
[----:B------:R-:W0:Y:S01]  /*0420*/  LDC.64 R2, c[0x0][0x380] ;  /* 0x0000e000ff027b82 */ /* 0x000e220000000a00 */
[----:B------:R-:W-:Y:S02]  /*0430*/  LOP3.LUT R22, R21, 0xffffff8, RZ, 0xc0, !PT ;  /* 0x0ffffff815167812 */ /* 0x000fe400078ec0ff */
[----:B------:R-:W-:-:S03]  /*0440*/  CS2R R10, SRZ ;  /* 0x00000000000a7805 */ /* 0x000fc6000001ff00 */
[----:B------:R-:W-:Y:S02]  /*0450*/  IMAD.MOV R22, RZ, RZ, -R22 ;  /* 0x000000ffff167224 */ /* 0x000fe400078e0a16 */
[----:B0-----:R-:W-:-:S03]  /*0460*/  IMAD.WIDE.U32 R2, R16, 0x4, R2 ;  /* 0x0000000410027825 */ /* 0x001fc600078e0002 */
[----:B------:R-:W-:-:S05]  /*0470*/  IADD3 R2, P0, PT, R2, 0x200, RZ ;  /* 0x0000020002027810 */ /* 0x000fca0007f1e0ff */
[----:B------:R-:W-:-:S08]  /*0480*/  IMAD.X R3, RZ, RZ, R3, P0 ;  /* 0x000000ffff037224 */ /* 0x000fd000000e0603 */
.L_x_77:
[----:B------:R-:W2:Y:S04]  /*0490*/  LDG.E.CONSTANT R35, desc[UR6][R2.64+-0x200] ;  /* 0xfffe000602237981 */ /* 0x000ea8000c1e9900 */
[----:B------:R-:W3:Y:S04]  /*04a0*/  LDG.E.CONSTANT R36, desc[UR6][R2.64+-0x1fc] ;  /* 0xfffe040602247981 */ /* 0x000ee8000c1e9900 */
[----:B------:R-:W4:Y:S04]  /*04b0*/  LDG.E.CONSTANT R37, desc[UR6][R2.64+-0x180] ;  /* 0xfffe800602257981 */ /* 0x000f28000c1e9900 */
[----:B------:R-:W5:Y:S04]  /*04c0*/  LDG.E.CONSTANT R38, desc[UR6][R2.64+-0x17c] ;  /* 0xfffe840602267981 */ /* 0x000f68000c1e9900 */
        /* <DEDUP_REMOVED lines=11> */
[----:B------:R0:W5:Y:S01]  /*0580*/  LDG.E.CONSTANT R23, desc[UR6][R2.64+0x184] ;  /* 0x0001840602177981 */ /* 0x000162000c1e9900 */
[----:B------:R-:W-:-:S02]  /*0590*/  VIADD R22, R22, 0x8 ;  /* 0x0000000816167836 */ /* 0x000fc40000000000 */
[----:B------:R-:W-:-:S03]  /*05a0*/  VIADD R16, R16, 0x100 ;  /* 0x0000010010107836 */ /* 0x000fc60000000000 */
[----:B------:R-:W-:Y:S02]  /*05b0*/  ISETP.NE.AND P0, PT, R22, RZ, PT ;  /* 0x000000ff1600720c */ /* 0x000fe40003f05270 */
[----:B0-----:R-:W-:-:S05]  /*05c0*/  IADD3 R2, P2, PT, R2, 0x400, RZ ;  /* 0x0000040002027810 */ /* 0x001fca0007f5e0ff */
[----:B------:R-:W-:Y:S01]  /*05d0*/  IMAD.X R3, RZ, RZ, R3, P2 ;  /* 0x000000ffff037224 */ /* 0x000fe200010e0603 */
[----:B--2---:R-:W-:Y:S08]  /*05e0*/  F2F.F64.F32 R8, R35 ;  /* 0x0000002300087310 */ /* 0x004ff00000201800 */
[----:B---3--:R-:W0:Y:S08]  /*05f0*/  F2F.F64.F32 R32, R36 ;  /* 0x0000002400207310 */ /* 0x008e300000201800 */
[----:B----4-:R-:W-:Y:S01]  /*0600*/  F2F.F64.F32 R18, R37 ;  /* 0x0000002500127310 */ /* 0x010fe20000201800 */
[----:B0-----:R-:W-:-:S07]  /*0610*/  DADD R32, -R8, R32 ;  /* 0x0000000008207229 */ /* 0x001fce0000000120 */
[----:B-----5:R-:W0:Y:S01]  /*0620*/  F2F.F64.F32 R26, R38 ;  /* 0x00000026001a7310 */ /* 0x020e220000201800 */
[----:B------:R-:W-:-:S07]  /*0630*/  DADD R32, |R32|, R10 ;  /* 0x0000000020207229 */ /* 0x000fce000000020a */
[----:B------:R-:W-:Y:S01]  /*0640*/  F2F.F64.F32 R6, R39 ;  /* 0x0000002700067310 */ /* 0x000fe20000201800 */
[----:B0-----:R-:W-:-:S07]  /*0650*/  DADD R26, -R18, R26 ;  /* 0x00000000121a7229 */ /* 0x001fce000000011a */
[----:B------:R-:W0:Y:S01]  /*0660*/  F2F.F64.F32 R4, R40 ;  /* 0x0000002800047310 */ /* 0x000e220000201800 */
[----:B------:R-:W-:-:S07]  /*0670*/  DADD R32, R32, |R26| ;  /* 0x0000000020207229 */ /* 0x000fce000000041a */
        /* <DEDUP_REMOVED lines=19> */
[----:B------:R-:W-:Y:S02]  /*07b0*/  DADD R4, R4, |R8| ;  /* 0x0000000004047229 */ /* 0x000fe40000000408 */
[----:B0-----:R-:W-:-:S08]  /*07c0*/  DADD R6, -R26, R6 ;  /* 0x000000001a067229 */ /* 0x001fd00000000106 */
[----:B------:R-:W-:Y:S01]  /*07d0*/  DADD R10, R4, |R6| ;  /* 0x00000000040a7229 */ /* 0x000fe20000000406 */
[----:B------:R-:W-:Y:S10]  /*07e0*/  @P0 BRA `(.L_x_77) ;  /* 0xfffffffc00280947 */ /* 0x000ff4000383ffff */
.L_x_76:
[----:B------:R-:W-:Y:S05]  /*07f0*/  BSYNC.RECONVERGENT B1 ;  /* 0x0000000000017941 */ /* 0x000fea0003800200 */
.L_x_75:
[----:B------:R-:W-:Y:S05]  /*0800*/  @!P1 BRA `(.L_x_74) ;  /* 0x0000000000e89947 */ /* 0x000fea0003800000 */
[----:B------:R-:W-:Y:S01]  /*0810*/  ISETP.GE.U32.AND P0, PT, R34, 0x4, PT ;  /* 0x000000042200780c */ /* 0x000fe20003f06070 */
[----:B------:R-:W-:Y:S01]  /*0820*/  BSSY.RECONVERGENT B1, `(.L_x_78) ;  /* 0x000001e000017945 */ /* 0x000fe20003800200 */
[----:B------:R-:W-:-:S11]  /*0830*/  LOP3.LUT P1, R33, R21, 0x3, RZ, 0xc0, !PT ;  /* 0x0000000315217812 */ /* 0x000fd6000782c0ff */
[----:B------:R-:W-:Y:S05]  /*0840*/  @!P0 BRA `(.L_x_79) ;  /* 0x00000000006c8947 */ /* 0x000fea0003800000 */
[----:B------:R-:W0:Y:S02]  /*0850*/  LDC.64 R2, c[0x0][0x380] ;  /* 0x0000e000ff027b82 */ /* 0x000e240000000a00 */
[----:B0-----:R-:W-:-:S05]  /*0860*/  IMAD.WIDE.U32 R26, R16, 0x4, R2 ;  /* 0x00000004101a7825 */ /* 0x001fca00078e0002 */
[----:B------:R-:W2:Y:S04]  /*0870*/  LDG.E.CONSTANT R21, desc[UR6][R26.64] ;  /* 0x000000061a157981 */ /* 0x000ea8000c1e9900 */
[----:B------:R-:W3:Y:S04]  /*0880*/  LDG.E.CONSTANT R25, desc[UR6][R26.64+0x4] ;  /* 0x000004061a197981 */ /* 0x000ee8000c1e9900 */
[----:B------:R-:W4:Y:S04]  /*0890*/  LDG.E.CONSTANT R28, desc[UR6][R26.64+0x80] ;  /* 0x000080061a1c7981 */ /* 0x000f28000c1e9900 */
[----:B------:R-:W5:Y:S04]  /*08a0*/  LDG.E.CONSTANT R29, desc[UR6][R26.64+0x84] ;  /* 0x000084061a1d7981 */ /* 0x000f68000c1e9900 */
[----:B------:R-:W5:Y:S04]  /*08b0*/  LDG.E.CONSTANT R30, desc[UR6][R26.64+0x100] ;  /* 0x000100061a1e7981 */ /* 0x000f68000c1e9900 */
[----:B------:R-:W5:Y:S04]  /*08c0*/  LDG.E.CONSTANT R22, desc[UR6][R26.64+0x104] ;  /* 0x000104061a167981 */ /* 0x000f68000c1e9900 */
[----:B------:R-:W5:Y:S04]  /*08d0*/  LDG.E.CONSTANT R31, desc[UR6][R26.64+0x180] ;  /* 0x000180061a1f7981 */ /* 0x000f68000c1e9900 */
[----:B------:R-:W5:Y:S01]  /*08e0*/  LDG.E.CONSTANT R32, desc[UR6][R26.64+0x184] ;  /* 0x000184061a207981 */ /* 0x000f62000c1e9900 */
[----:B------:R-:W-:Y:S01]  /*08f0*/  VIADD R16, R16, 0x80 ;  /* 0x0000008010107836 */ /* 0x000fe20000000000 */
[----:B--2---:R-:W-:Y:S08]  /*0900*/  F2F.F64.F32 R2, R21 ;  /* 0x0000001500027310 */ /* 0x004ff00000201800 */
[----:B---3--:R-:W0:Y:S08]  /*0910*/  F2F.F64.F32 R4, R25 ;  /* 0x0000001900047310 */ /* 0x008e300000201800 */
[----:B----4-:R-:W-:Y:S01]  /*0920*/  F2F.F64.F32 R6, R28 ;  /* 0x0000001c00067310 */ /* 0x010fe20000201800 */
[----:B0-----:R-:W-:-:S07]  /*0930*/  DADD R2, -R2, R4 ;  /* 0x0000000002027229 */ /* 0x001fce0000000104 */
[----:B-----5:R-:W0:Y:S01]  /*0940*/  F2F.F64.F32 R8, R29 ;  /* 0x0000001d00087310 */ /* 0x020e220000201800 */
        /* <DEDUP_REMOVED lines=10> */
[----:B------:R-:W-:-:S11]  /*09f0*/  DADD R10, R2, |R4| ;  /* 0x00000000020a7229 */ /* 0x000fd60000000404 */
.L_x_79:
[----:B------:R-:W-:Y:S05]  /*0a00*/  BSYNC.RECONVERGENT B1 ;  /* 0x0000000000017941 */ /* 0x000fea0003800200 */
.L_x_78:
[----:B------:R-:W-:Y:S05]  /*0a10*/  @!P1 BRA `(.L_x_74) ;  /* 0x0000000000649947 */ /* 0x000fea0003800000 */
[----:B------:R-:W-:Y:S02]  /*0a20*/  ISETP.NE.AND P1, PT, R33, 0x1, PT ;  /* 0x000000012100780c */ /* 0x000fe40003f25270 */
[----:B------:R-:W-:-:S11]  /*0a30*/  LOP3.LUT P0, RZ, R20, 0x20, RZ, 0xc0, !PT ;  /* 0x0000002014ff7812 */ /* 0x000fd6000780c0ff */
[----:B------:R-:W0:Y:S08]  /*0a40*/  @P1 LDC.64 R2, c[0x0][0x380] ;  /* 0x0000e000ff021b82 */ /* 0x000e300000000a00 */
[----:B------:R-:W1:Y:S01]  /*0a50*/  @!P0 LDC.64 R4, c[0x0][0x380] ;  /* 0x0000e000ff048b82 */ /* 0x000e620000000a00 */
[----:B0-----:R-:W-:-:S05]  /*0a60*/  @P1 IMAD.WIDE.U32 R8, R16, 0x4, R2 ;  /* 0x0000000410081825 */ /* 0x001fca00078e0002 */
[----:B------:R-:W2:Y:S04]  /*0a70*/  @P1 LDG.E.CONSTANT R26, desc[UR6][R8.64] ;  /* 0x00000006081a1981 */ /* 0x000ea8000c1e9900 */
[----:B------:R-:W3:Y:S01]  /*0a80*/  @P1 LDG.E.CONSTANT R27, desc[UR6][R8.64+0x4] ;  /* 0x00000406081b1981 */ /* 0x000ee2000c1e9900 */
[----:B------:R-:W-:-:S03]  /*0a90*/  @P1 VIADD R16, R16, 0x40 ;  /* 0x0000004010101836 */ /* 0x000fc60000000000 */
[----:B------:R-:W4:Y:S01]  /*0aa0*/  @P1 LDG.E.CONSTANT R28, desc[UR6][R8.64+0x80] ;  /* 0x00008006081c1981 */ /* 0x000f22000c1e9900 */
[----:B-1----:R-:W-:-:S03]  /*0ab0*/  @!P0 IMAD.WIDE.U32 R2, R16, 0x4, R4 ;  /* 0x0000000410028825 */ /* 0x002fc600078e0004 */
[----:B------:R-:W5:Y:S04]  /*0ac0*/  @P1 LDG.E.CONSTANT R22, desc[UR6][R8.64+0x84] ;  /* 0x0000840608161981 */ /* 0x000f68000c1e9900 */
[----:B------:R-:W5:Y:S04]  /*0ad0*/  @!P0 LDG.E.CONSTANT R16, desc[UR6][R2.64] ;  /* 0x0000000602108981 */ /* 0x000f68000c1e9900 */
[----:B------:R-:W5:Y:S01]  /*0ae0*/  @!P0 LDG.E.CONSTANT R25, desc[UR6][R2.64+0x4] ;  /* 0x0000040602198981 */ /* 0x000f62000c1e9900 */
[----:B--2---:R-:W-:Y:S08]  /*0af0*/  @P1 F2F.F64.F32 R6, R26 ;  /* 0x0000001a00061310 */ /* 0x004ff00000201800 */
[----:B---3--:R-:W0:Y:S08]  /*0b00*/  @P1 F2F.F64.F32 R18, R27 ;  /* 0x0000001b00121310 */ /* 0x008e300000201800 */
[----:B----4-:R-:W-:Y:S01]  /*0b10*/  @P1 F2F.F64.F32 R20, R28 ;  /* 0x0000001c00141310 */ /* 0x010fe20000201800 */
[----:B0-----:R-:W-:-:S07]  /*0b20*/  @P1 DADD R18, -R6, R18 ;  /* 0x0000000006121229 */ /* 0x001fce0000000112 */
[----:B-----5:R-:W0:Y:S01]  /*0b30*/  @P1 F2F.F64.F32 R22, R22 ;  /* 0x0000001600161310 */ /* 0x020e220000201800 */
[----:B------:R-:W-:-:S07]  /*0b40*/  @P1 DADD R18, R10, |R18| ;  /* 0x000000000a121229 */ /* 0x000fce0000000412 */
[----:B------:R-:W-:Y:S01]  /*0b50*/  @!P0 F2F.F64.F32 R4, R16 ;  /* 0x0000001000048310 */ /* 0x000fe20000201800 */
[----:B0-----:R-:W-:-:S07]  /*0b60*/  @P1 DADD R20, -R20, R22 ;  /* 0x0000000014141229 */ /* 0x001fce0000000116 */
[----:B------:R-:W0:Y:S01]  /*0b70*/  @!P0 F2F.F64.F32 R6, R25 ;  /* 0x0000001900068310 */ /* 0x000e220000201800 */
[----:B------:R-:W-:Y:S02]  /*0b80*/  @P1 DADD R10, R18, |R20| ;  /* 0x00000000120a1229 */ /* 0x000fe40000000414 */
[----:B0-----:R-:W-:-:S08]  /*0b90*/  @!P0 DADD R4, -R4, R6 ;  /* 0x0000000004048229 */ /* 0x001fd00000000106 */
[----:B------:R-:W-:-:S11]  /*0ba0*/  @!P0 DADD R10, R10, |R4| ;  /* 0x000000000a0a8229 */ /* 0x000fd60000000404 */
.L_x_74:
[----:B------:R-:W-:Y:S05]  /*0bb0*/  BSYNC.RECONVERGENT B0 ;  /* 0x0000000000007941 */ /* 0x000fea0003800200 */
.L_x_73:
        /* <DEDUP_REMOVED lines=17> */
[----:B------:R-:W3:Y:S08]  /*0cd0*/  LDC.64 R42, c[0x0][0x380] ;  /* 0x0000e000ff2a7b82 */ /* 0x000ef00000000a00 */
[----:B------:R-:W4:Y:S01]  /*0ce0*/  LDC.64 R4, c[0x0][0x3a0] ;  /* 0x0000e800ff047b82 */ /* 0x000f220000000a00 */
[----:B---3--:R-:W-:-:S06]  /*0cf0*/  IMAD.WIDE.U32 R2, R15, 0x4, R42 ;  /* 0x000000040f027825 */ /* 0x008fcc00078e002a */
[----:B------:R3:W5:Y:S01]  /*0d00*/  LDG.E.CONSTANT R3, desc[UR6][R2.64] ;  /* 0x0000000602037981 */ /* 0x000762000c1e9900 */
[----:B------:R-:W-:-:S04]  /*0d10*/  IMAD R25, R24, R17, R15 ;  /* 0x0000001118197224 */ /* 0x000fc800078e020f */
[----:B----4-:R-:W-:Y:S01]  /*0d20*/  IMAD.WIDE R4, R25, 0x4, R4 ;  /* 0x0000000419047825 */ /* 0x010fe200078e0204 */
[----:B---3--:R-:W-:-:S04]  /*0d30*/  IADD3 R2, PT, PT, R15, 0x1, RZ ;  /* 0x000000010f027810 */ /* 0x008fc80007ffe0ff */
[----:B------:R-:W-:Y:S01]  /*0d40*/  ISETP.GE.AND P0, PT, R2, R17, PT ;  /* 0x000000110200720c */ /* 0x000fe20003f06270 */
[----:B-----5:R3:W-:-:S12]  /*0d50*/  STG.E desc[UR6][R4.64], R3 ;  /* 0x0000000304007986 */ /* 0x0207d8000c101906 */
[----:B------:R-:W-:Y:S05]  /*0d60*/  @P0 EXIT ;  /* 0x000000000000094d */ /* 0x000fea0003800000 */
[----:B---3--:R-:W-:-:S05]  /*0d70*/  IMAD.WIDE.U32 R4, R0, 0x4, R42 ;  /* 0x0000000400047825 */ /* 0x008fca00078e002a */
[----:B------:R-:W3:Y:S01]  /*0d80*/  LDG.E.CONSTANT R28, desc[UR6][R4.64] ;  /* 0x00000006041c7981 */ /* 0x000ee2000c1e9900 */
[----:B------:R-:W-:Y:S01]  /*0d90*/  LOP3.LUT R13, RZ, R13, RZ, 0x33, !PT ;  /* 0x0000000dff0d7212 */ /* 0x000fe200078e33ff */
[----:B------:R-:W4:Y:S01]  /*0da0*/  F2F.F64.F32 R22, R3 ;  /* 0x0000000300167310 */ /* 0x000f220000201800 */
[----:B-12---:R-:W-:Y:S02]  /*0db0*/  DADD R40, R8, R10 ;  /* 0x0000000008287229 */ /* 0x006fe4000000000a */
[----:B------:R-:W-:-:S04]  /*0dc0*/  IADD3 R13, PT, PT, -R0, R13, R17 ;  /* 0x0000000d000d7210 */ /* 0x000fc80007ffe111 */
[----:B------:R-:W-:Y:S01]  /*0dd0*/  LOP3.LUT P0, R13, R13, 0x3, RZ, 0xc0, !PT ;  /* 0x000000030d0d7812 */ /* 0x000fe2000780c0ff */
[----:B----4-:R-:W-:Y:S02]  /*0de0*/  IMAD.MOV.U32 R26, RZ, RZ, R22 ;  /* 0x000000ffff1a7224 */ /* 0x010fe400078e0016 */
[----:B------:R-:W-:Y:S01]  /*0df0*/  IMAD.MOV.U32 R27, RZ, RZ, R23 ;  /* 0x000000ffff1b7224 */ /* 0x000fe200078e0017 */
[----:B---3--:R-:W1:Y:S09]  /*0e00*/  F2F.F64.F32 R28, R28 ;  /* 0x0000001c001c7310 */ /* 0x008e720000201800 */
[----:B------:R-:W-:Y:S05]  /*0e10*/  @!P0 BRA `(.L_x_80) ;  /* 0x0000000400208947 */ /* 0x000fea0003800000 */
[----:B------:R-:W2:Y:S01]  /*0e20*/  LDC.64 R10, c[0x0][0x3a0] ;  /* 0x0000e800ff0a7b82 */ /* 0x000ea20000000a00 */
[----:B------:R-:W-:Y:S01]  /*0e30*/  IADD3 R30, P0, PT, R4, 0x4, RZ ;  /* 0x00000004041e7810 */ /* 0x000fe20007f1e0ff */
[----:B------:R-:W-:-:S04]  /*0e40*/  IMAD.WIDE.U32 R42, R2, 0x4, R42 ;  /* 0x00000004022a7825 */ /* 0x000fc800078e002a */
[----:B------:R-:W-:Y:S02]  /*0e50*/  IMAD.X R31, RZ, RZ, R5, P0 ;  /* 0x000000ffff1f7224 */ /* 0x000fe400000e0605 */
[----:B------:R-:W-:Y:S02]  /*0e60*/  VIADD R25, R25, 0x1 ;  /* 0x0000000119197836 */ /* 0x000fe40000000000 */
[----:B------:R-:W-:Y:S02]  /*0e70*/  VIADD R0, R0, 0x1 ;  /* 0x0000000100007836 */ /* 0x000fe40000000000 */
[----:B------:R-:W-:Y:S02]  /*0e80*/  IMAD.MOV R44, RZ, RZ, -R13 ;  /* 0x000000ffff2c7224 */ /* 0x000fe400078e0a0d */
[----:B------:R-:W-:Y:S02]  /*0e90*/  IMAD.MOV.U32 R45, RZ, RZ, R15 ;  /* 0x000000ffff2d7224 */ /* 0x000fe400078e000f */
[----:B------:R-:W-:-:S02]  /*0ea0*/  IMAD.MOV.U32 R4, RZ, RZ, R22 ;  /* 0x000000ffff047224 */ /* 0x000fc400078e0016 */
[----:B------:R-:W-:-:S07]  /*0eb0*/  IMAD.MOV.U32 R5, RZ, RZ, R23 ;  /* 0x000000ffff057224 */ /* 0x000fce00078e0017 */
.L_x_83:
[----:B---3--:R-:W3:Y:S04]  /*0ec0*/  LDG.E.CONSTANT R26, desc[UR6][R42.64] ;  /* 0x000000062a1a7981 */ /* 0x008ee8000c1e9900 */
[----:B------:R-:W4:Y:S01]  /*0ed0*/  LDG.E.CONSTANT R12, desc[UR6][R30.64] ;  /* 0x000000061e0c7981 */ /* 0x000f22000c1e9900 */
[----:B------:R-:W-:Y:S01]  /*0ee0*/  BSSY.RECONVERGENT B0, `(.L_x_81) ;  /* 0x000001e000007945 */ /* 0x000fe20003800200 */
[----:B------:R-:W-:Y:S01]  /*0ef0*/  IMAD.MOV.U32 R14, RZ, RZ, R0 ;  /* 0x000000ffff0e7224 */ /* 0x000fe200078e0000 */
[----:B---3--:R-:W3:Y:S08]  /*0f00*/  F2F.F64.F32 R26, R26 ;  /* 0x0000001a001a7310 */ /* 0x008ef00000201800 */
[----:B----4-:R-:W1:Y:S01]  /*0f10*/  F2F.F64.F32 R12, R12 ;  /* 0x0000000c000c7310 */ /* 0x010e620000201800 */
[----:B---3--:R-:W-:-:S02]  /*0f20*/  DADD R2, R26, -R4 ;  /* 0x000000001a027229 */ /* 0x008fc40000000804 */
[----:B-1----:R-:W-:Y:S02]  /*0f30*/  DADD R4, R12, -R28 ;  /* 0x000000000c047229 */ /* 0x002fe4000000081c */
[----:B------:R-:W-:-:S06]  /*0f40*/  DADD R20, R26, -R12 ;  /* 0x000000001a147229 */ /* 0x000fcc000000080c */
[----:B------:R-:W-:-:S08]  /*0f50*/  DADD R2, |R2|, -|R4| ;  /* 0x0000000002027229 */ /* 0x000fd00000000e04 */
[----:B------:R-:W-:Y:S01]  /*0f60*/  DADD R18, R2, R40 ;  /* 0x0000000002127229 */ /* 0x000fe20000000028 */
[----:B------:R-:W-:-:S05]  /*0f70*/  IMAD.MOV.U32 R2, RZ, RZ, 0x1 ;  /* 0x00000001ff027424 */ /* 0x000fca00078e00ff */
[----:B------:R-:W1:Y:S02]  /*0f80*/  MUFU.RCP64H R3, R19 ;  /* 0x0000001300037308 */ /* 0x000e640000001800 */
[C---:B------:R-:W-:Y:S02]  /*0f90*/  DSETP.NEU.AND P4, PT, R18.reuse, RZ, PT ;  /* 0x000000ff1200722a */ /* 0x040fe40003f8d000 */
[----:B------:R-:W-:Y:S02]  /*0fa0*/  IMAD.MOV.U32 R40, RZ, RZ, R18 ;  /* 0x000000ffff287224 */ /* 0x000fe400078e0012 */
[----:B------:R-:W-:Y:S01]  /*0fb0*/  IMAD.MOV.U32 R41, RZ, RZ, R19 ;  /* 0x000000ffff297224 */ /* 0x000fe200078e0013 */
[----:B-1----:R-:W-:-:S08]  /*0fc0*/  DFMA R4, -R18, R2, 1 ;  /* 0x3ff000001204742b */ /* 0x002fd00000000102 */
[----:B------:R-:W-:-:S08]  /*0fd0*/  DFMA R4, R4, R4, R4 ;  /* 0x000000040404722b */ /* 0x000fd00000000004 */
[----:B------:R-:W-:-:S08]  /*0fe0*/  DFMA R4, R2, R4, R2 ;  /* 0x000000040204722b */ /* 0x000fd00000000002 */
[----:B------:R-:W-:-:S08]  /*0ff0*/  DFMA R2, -R18, R4, 1 ;  /* 0x3ff000001202742b */ /* 0x000fd00000000104 */
[----:B------:R-:W-:-:S08]  /*1000*/  DFMA R2, R4, R2, R4 ;  /* 0x000000020402722b */ /* 0x000fd00000000004 */
[----:B0-----:R-:W-:-:S08]  /*1010*/  DMUL R8, |R20|, R2 ;  /* 0x0000000214087228 */ /* 0x001fd00000000200 */
[--C-:B------:R-:W-:Y:S02]  /*1020*/  DFMA R4, -R18, R8, |R20|.reuse ;  /* 0x000000081204722b */ /* 0x100fe40000000514 */
[----:B------:R-:W-:-:S06]  /*1030*/  DADD R20, -RZ, |R20| ;  /* 0x00000000ff147229 */ /* 0x000fcc0000000514 */
[----:B------:R-:W-:-:S04]  /*1040*/  DFMA R8, R2, R4, R8 ;  /* 0x000000040208722b */ /* 0x000fc80000000008 */
[----:B------:R-:W-:-:S06]  /*1050*/  FSETP.GEU.AND P1, PT, |R21|, 6.5827683646048100446e-37, PT ;  /* 0x036000001500780b */ /* 0x000fcc0003f2e200 */
[----:B------:R-:W-:-:S05]  /*1060*/  FFMA R2, RZ, R19, R9 ;  /* 0x00000013ff027223 */ /* 0x000fca0000000009 */
[----:B------:R-:W-:Y:S01]  /*1070*/  FSETP.GT.AND P0, PT, |R2|, 1.469367938527859385e-39, PT ;  /* 0x001000000200780b */ /* 0x000fe20003f04200 */
[----:B--2---:R-:W-:-:S12]  /*1080*/  IMAD.WIDE R2, R25, 0x4, R10 ;  /* 0x0000000419027825 */ /* 0x004fd800078e020a */
[----:B------:R-:W-:Y:S05]  /*1090*/  @P0 BRA P1, `(.L_x_82) ;  /* 0x0000000000080947 */ /* 0x000fea0000800000 */
[----:B------:R-:W-:-:S07]  /*10a0*/  MOV R0, 0x10c0 ;  /* 0x000010c000007802 */ /* 0x000fce0000000f00 */
[----:B------:R-:W-:Y:S05]  /*10b0*/  CALL.REL.NOINC `($__internal_2_$__cuda_sm20_div_rn_f64_full) ;  /* 0x0000000c00987944 */ /* 0x000fea0003c00000 */
.L_x_82:
[----:B------:R-:W-:Y:S05]  /*10c0*/  BSYNC.RECONVERGENT B0 ;  /* 0x0000000000007941 */ /* 0x000fea0003800200 */
.L_x_81:
[----:B------:R-:W-:Y:S01]  /*10d0*/  MOV R4, 0x8421084 ;  /* 0x0842108400047802 */ /* 0x000fe20000000f00 */
[----:B------:R-:W-:Y:S01]  /*10e0*/  IMAD.MOV.U32 R5, RZ, RZ, 0x3fb08421 ;  /* 0x3fb08421ff057424 */ /* 0x000fe200078e00ff */
[----:B------:R-:W-:Y:S01]  /*10f0*/  UMOV UR4, 0x344d1344 ;  /* 0x344d134400047882 */ /* 0x000fe20000000000 */
[----:B------:R-:W-:Y:S01]  /*1100*/  UMOV UR5, 0x3fe344d1 ;  /* 0x3fe344d100057882 */ /* 0x000fe20000000000 */
[----:B------:R-:W-:Y:S01]  /*1110*/  DADD R6, R26, -R22 ;  /* 0x000000001a067229 */ /* 0x000fe20000000816 */
[----:B------:R-:W-:Y:S01]  /*1120*/  VIADD R44, R44, 0x1 ;  /* 0x000000012c2c7836 */ /* 0x000fe20000000000 */
[----:B------:R-:W-:Y:S01]  /*1130*/  IADD3 R42, P1, PT, R42, 0x4, RZ ;  /* 0x000000042a2a7810 */ /* 0x000fe20007f3e0ff */
[----:B------:R-:W-:Y:S01]  /*1140*/  DFMA R8, R8, UR4, R4 ;  /* 0x0000000408087c2b */ /* 0x000fe20008000004 */
[----:B------:R-:W-:Y:S01]  /*1150*/  IADD3 R30, P2, PT, R30, 0x4, RZ ;  /* 0x000000041e1e7810 */ /* 0x000fe20007f5e0ff */
[----:B------:R-:W-:Y:S01]  /*1160*/  VIADD R45, R45, 0x1 ;  /* 0x000000012d2d7836 */ /* 0x000fe20000000000 */
[----:B------:R-:W-:Y:S01]  /*1170*/  ISETP.NE.AND P0, PT, R44, RZ, PT ;  /* 0x000000ff2c00720c */ /* 0x000fe20003f05270 */
[----:B------:R-:W-:-:S02]  /*1180*/  VIADD R25, R25, 0x1 ;  /* 0x0000000119197836 */ /* 0x000fc40000000000 */
[----:B------:R-:W-:Y:S02]  /*1190*/  VIADD R0, R14, 0x1 ;  /* 0x000000010e007836 */ /* 0x000fe40000000000 */
[----:B------:R-:W-:Y:S02]  /*11a0*/  IMAD.MOV.U32 R28, RZ, RZ, R12 ;  /* 0x000000ffff1c7224 */ /* 0x000fe400078e000c */
[----:B------:R-:W-:Y:S01]  /*11b0*/  FSEL R4, R8, 5.8399165463125886138e-34, P4 ;  /* 0x0842108408047808 */ /* 0x000fe20002000000 */
[----:B------:R-:W-:Y:S01]  /*11c0*/  IMAD.MOV.U32 R29, RZ, RZ, R13 ;  /* 0x000000ffff1d7224 */ /* 0x000fe200078e000d */
[----:B------:R-:W-:Y:S01]  /*11d0*/  FSEL R5, R9, 1.3790322542190551758, P4 ;  /* 0x3fb0842109057808 */ /* 0x000fe20002000000 */
[----:B------:R-:W-:Y:S02]  /*11e0*/  IMAD.X R43, RZ, RZ, R43, P1 ;  /* 0x000000ffff2b7224 */ /* 0x000fe400008e062b */
[----:B------:R-:W-:-:S03]  /*11f0*/  IMAD.X R31, RZ, RZ, R31, P2 ;  /* 0x000000ffff1f7224 */ /* 0x000fc600010e061f */
[----:B------:R-:W-:-:S08]  /*1200*/  DMUL R4, R4, R4 ;  /* 0x0000000404047228 */ /* 0x000fd00000000000 */
[----:B------:R-:W-:Y:S01]  /*1210*/  DFMA R22, R4, R6, R22 ;  /* 0x000000060416722b */ /* 0x000fe20000000016 */
[----:B------:R-:W-:Y:S02]  /*1220*/  IMAD.MOV.U32 R4, RZ, RZ, R26 ;  /* 0x000000ffff047224 */ /* 0x000fe400078e001a */
[----:B------:R-:W-:-:S03]  /*1230*/  IMAD.MOV.U32 R5, RZ, RZ, R27 ;  /* 0x000000ffff057224 */ /* 0x000fc600078e001b */
[----:B------:R-:W0:Y:S02]  /*1240*/  F2F.F32.F64 R7, R22 ;  /* 0x0000001600077310 */ /* 0x000e240000301000 */
[----:B0-----:R3:W-:Y:S01]  /*1250*/  STG.E desc[UR6][R2.64], R7 ;  /* 0x0000000702007986 */ /* 0x0017e2000c101906 */
[----:B------:R-:W-:Y:S05]  /*1260*/  @P0 BRA `(.L_x_83) ;  /* 0xfffffffc00140947 */ /* 0x000fea000383ffff */
[----:B---3--:R-:W-:Y:S01]  /*1270*/  VIADD R2, R45, 0x1 ;  /* 0x000000012d027836 */ /* 0x008fe20000000000 */
[----:B------:R-:W-:Y:S01]  /*1280*/  MOV R29, R13 ;  /* 0x0000000d001d7202 */ /* 0x000fe20000000f00 */
[----:B------:R-:W-:-:S07]  /*1290*/  IMAD.MOV.U32 R28, RZ, RZ, R12 ;  /* 0x000000ffff1c7224 */ /* 0x000fce00078e000c */
.L_x_80:
[----:B------:R-:W2:Y:S02]  /*12a0*/  LDC R3, c[0x0][0x390] ;  /* 0x0000e400ff037b82 */ /* 0x000ea40000000800 */
[----:B--2---:R-:W-:-:S04]  /*12b0*/  IADD3 R15, PT, PT, -R15, -0x2, R3 ;  /* 0xfffffffe0f0f7810 */ /* 0x004fc80007ffe103 */
[----:B------:R-:W-:-:S13]  /*12c0*/  ISETP.GE.U32.AND P0, PT, R15, 0x3, PT ;  /* 0x000000030f00780c */ /* 0x000fda0003f06070 */
[----:B------:R-:W-:Y:S05]  /*12d0*/  @!P0 EXIT ;  /* 0x000000000000894d */ /* 0x000fea0003800000 */
[----:B------:R-:W2:Y:S01]  /*12e0*/  LDC.64 R4, c[0x0][0x380] ;  /* 0x0000e000ff047b82 */ /* 0x000ea20000000a00 */
[----:B------:R-:W3:Y:S01]  /*12f0*/  LDCU.64 UR4, c[0x0][0x3a0] ;  /* 0x00007400ff0477ac */ /* 0x000ee20008000a00 */
[----:B------:R-:W-:Y:S01]  /*1300*/  IMAD R3, R24, R3, R2 ;  /* 0x0000000318037224 */ /* 0x000fe200078e0202 */
[----:B------:R-:W4:Y:S01]  /*1310*/  LDCU UR10, c[0x0][0x390] ;  /* 0x00007200ff0a77ac */ /* 0x000f220008000800 */
[----:B---3--:R-:W-:-:S04]  /*1320*/  UIADD3 UR4, UP0, UPT, UR4, 0x8, URZ ;  /* 0x0000000804047890 */ /* 0x008fc8000ff1e0ff */
[----:B------:R-:W-:Y:S01]  /*1330*/  UIADD3.X UR5, UPT, UPT, URZ, UR5, URZ, UP0, !UPT ;  /* 0x00000005ff057290 */ /* 0x000fe200087fe4ff */
[----:B--2---:R-:W-:-:S04]  /*1340*/  IMAD.WIDE.U32 R14, R14, 0x4, R4 ;  /* 0x000000040e0e7825 */ /* 0x004fc800078e0004 */
[----:B------:R-:W-:Y:S01]  /*1350*/  IMAD.WIDE.U32 R4, R2, 0x4, R4 ;  /* 0x0000000402047825 */ /* 0x000fe200078e0004 */
[----:B------:R-:W-:Y:S02]  /*1360*/  IADD3 R10, P0, PT, R14, 0x8, RZ ;  /* 0x000000080e0a7810 */ /* 0x000fe40007f1e0ff */
[----:B------:R-:W-:-:S03]  /*1370*/  IADD3 R12, P1, PT, R4, 0x8, RZ ;  /* 0x00000008040c7810 */ /* 0x000fc60007f3e0ff */
[----:B------:R-:W-:Y:S02]  /*1380*/  IMAD.X R11, RZ, RZ, R15, P0 ;  /* 0x000000ffff0b7224 */ /* 0x000fe400000e060f */
[----:B----4-:R-:W-:-:S08]  /*1390*/  IMAD.X R13, RZ, RZ, R5, P1 ;  /* 0x000000ffff0d7224 */ /* 0x010fd000008e0605 */
.L_x_92:
[----:B--2---:R-:W2:Y:S04]  /*13a0*/  LDG.E.CONSTANT R24, desc[UR6][R12.64+-0x8] ;  /* 0xfffff8060c187981 */ /* 0x004ea8000c1e9900 */
[----:B------:R-:W3:Y:S01]  /*13b0*/  LDG.E.CONSTANT R30, desc[UR6][R10.64+-0x4] ;  /* 0xfffffc060a1e7981 */ /* 0x000ee2000c1e9900 */
[----:B------:R-:W-:Y:S01]  /*13c0*/  IMAD.U32 R14, RZ, RZ, UR4 ;  /* 0x00000004ff0e7e24 */ /* 0x000fe2000f8e00ff */
[----:B------:R-:W-:Y:S01]  /*13d0*/  BSSY.RECONVERGENT B0, `(.L_x_84) ;  /* 0x000001e000007945 */ /* 0x000fe20003800200 */
[----:B------:R-:W-:Y:S02]  /*13e0*/  IMAD.U32 R15, RZ, RZ, UR5 ;  /* 0x00000005ff0f7e24 */ /* 0x000fe4000f8e00ff */
[----:B------:R-:W-:Y:S01]  /*13f0*/  IMAD.WIDE R14, R3, 0x4, R14 ;  /* 0x00000004030e7825 */ /* 0x000fe200078e020e */
[----:B--2---:R-:W2:Y:S08]  /*1400*/  F2F.F64.F32 R24, R24 ;  /* 0x0000001800187310 */ /* 0x004eb00000201800 */
[----:B---3--:R-:W1:Y:S01]  /*1410*/  F2F.F64.F32 R30, R30 ;  /* 0x0000001e001e7310 */ /* 0x008e620000201800 */
[----:B--2---:R-:W-:-:S02]  /*1420*/  DADD R4, R24, -R26 ;  /* 0x0000000018047229 */ /* 0x004fc4000000081a */
[----:B-1----:R-:W-:Y:S02]  /*1430*/  DADD R28, R30, -R28 ;  /* 0x000000001e1c7229 */ /* 0x002fe4000000081c */
[----:B------:R-:W-:-:S06]  /*1440*/  DADD R20, R24, -R30 ;  /* 0x0000000018147229 */ /* 0x000fcc000000081e */
[----:B------:R-:W-:-:S08]  /*1450*/  DADD R4, |R4|, -|R28| ;  /* 0x0000000004047229 */ /* 0x000fd00000000e1c */
[----:B------:R-:W-:Y:S01]  /*1460*/  DADD R40, R4, R40 ;  /* 0x0000000004287229 */ /* 0x000fe20000000028 */
[----:B------:R-:W-:-:S05]  /*1470*/  IMAD.MOV.U32 R4, RZ, RZ, 0x1 ;  /* 0x00000001ff047424 */ /* 0x000fca00078e00ff */
[----:B------:R-:W1:Y:S02]  /*1480*/  MUFU.RCP64H R5, R41 ;  /* 0x0000002900057308 */ /* 0x000e640000001800 */
[C---:B------:R-:W-:Y:S02]  /*1490*/  DSETP.NEU.AND P4, PT, R40.reuse, RZ, PT ;  /* 0x000000ff2800722a */ /* 0x040fe40003f8d000 */
        /* <DEDUP_REMOVED lines=14> */
[----:B------:R-:W-:Y:S01]  /*1580*/  MOV R0, 0x15b0 ;  /* 0x000015b000007802 */ /* 0x000fe20000000f00 */
[----:B------:R-:W-:-:S07]  /*1590*/  IMAD.MOV.U32 R19, RZ, RZ, R41 ;  /* 0x000000ffff137224 */ /* 0x000fce00078e0029 */
[----:B------:R-:W-:Y:S05]  /*15a0*/  CALL.REL.NOINC `($__internal_2_$__cuda_sm20_div_rn_f64_full) ;  /* 0x00000008005c7944 */ /* 0x000fea0003c00000 */
.L_x_85:
[----:B------:R-:W-:Y:S05]  /*15b0*/  BSYNC.RECONVERGENT B0 ;  /* 0x0000000000007941 */ /* 0x000fea0003800200 */
.L_x_84:
[----:B------:R-:W2:Y:S04]  /*15c0*/  LDG.E.CONSTANT R26, desc[UR6][R12.64+-0x4] ;  /* 0xfffffc060c1a7981 */ /* 0x000ea8000c1e9900 */
[----:B------:R-:W3:Y:S01]  /*15d0*/  LDG.E.CONSTANT R28, desc[UR6][R10.64] ;  /* 0x000000060a1c7981 */ /* 0x000ee2000c1e9900 */
[----:B------:R-:W-:Y:S01]  /*15e0*/  IMAD.MOV.U32 R16, RZ, RZ, 0x8421084 ;  /* 0x08421084ff107424 */ /* 0x000fe200078e00ff */
[----:B------:R-:W-:Y:S01]  /*15f0*/  UMOV UR8, 0x344d1344 ;  /* 0x344d134400087882 */ /* 0x000fe20000000000 */
[----:B------:R-:W-:Y:S01]  /*1600*/  IMAD.MOV.U32 R17, RZ, RZ, 0x3fb08421 ;  /* 0x3fb08421ff117424 */ /* 0x000fe200078e00ff */
[----:B------:R-:W-:Y:S01]  /*1610*/  UMOV UR9, 0x3fe344d1 ;  /* 0x3fe344d100097882 */ /* 0x000fe20000000000 */
[----:B------:R-:W-:Y:S04]  /*1620*/  BSSY.RECONVERGENT B0, `(.L_x_86) ;  /* 0x0000024000007945 */ /* 0x000fe80003800200 */
[----:B------:R-:W-:Y:S01]  /*1630*/  DFMA R8, R8, UR8, R16 ;  /* 0x0000000808087c2b */ /* 0x000fe20008000010 */
[----:B--2---:R-:W0:Y:S08]  /*1640*/  F2F.F64.F32 R26, R26 ;  /* 0x0000001a001a7310 */ /* 0x004e300000201800 */
[----:B---3--:R-:W1:Y:S01]  /*1650*/  F2F.F64.F32 R28, R28 ;  /* 0x0000001c001c7310 */ /* 0x008e620000201800 */
[----:B0-----:R-:W-:-:S02]  /*1660*/  DADD R4, -R24, R26 ;  /* 0x0000000018047229 */ /* 0x001fc4000000011a */
[----:B------:R-:W-:Y:S02]  /*1670*/  DADD R24, R24, -R22 ;  /* 0x0000000018187229 */ /* 0x000fe40000000816 */
[--C-:B-1----:R-:W-:Y:S02]  /*1680*/  DADD R30, -R30, R28.reuse ;  /* 0x000000001e1e7229 */ /* 0x102fe4000000011c */
[----:B------:R-:W-:-:S06]  /*1690*/  DADD R20, R26, -R28 ;  /* 0x000000001a147229 */ /* 0x000fcc000000081c */
[----:B------:R-:W-:Y:S01]  /*16a0*/  DADD R30, |R4|, -|R30| ;  /* 0x00000000041e7229 */ /* 0x000fe20000000e1e */
[----:B------:R-:W-:-:S07]  /*16b0*/  IMAD.MOV.U32 R4, RZ, RZ, 0x1 ;  /* 0x00000001ff047424 */ /* 0x000fce00078e00ff */
[----:B------:R-:W-:-:S06]  /*16c0*/  DADD R30, R40, R30 ;  /* 0x00000000281e7229 */ /* 0x000fcc000000001e */
[----:B------:R-:W0:Y:S02]  /*16d0*/  MUFU.RCP64H R5, R31 ;  /* 0x0000001f00057308 */ /* 0x000e240000001800 */
[----:B0-----:R-:W-:-:S08]  /*16e0*/  DFMA R6, -R30, R4, 1 ;  /* 0x3ff000001e06742b */ /* 0x001fd00000000104 */
[----:B------:R-:W-:-:S08]  /*16f0*/  DFMA R6, R6, R6, R6 ;  /* 0x000000060606722b */ /* 0x000fd00000000006 */
[----:B------:R-:W-:Y:S01]  /*1700*/  DFMA R6, R4, R6, R4 ;  /* 0x000000060406722b */ /* 0x000fe20000000004 */
[----:B------:R-:W-:Y:S02]  /*1710*/  FSEL R4, R8, 5.8399165463125886138e-34, P4 ;  /* 0x0842108408047808 */ /* 0x000fe40002000000 */
[----:B------:R-:W-:Y:S01]  /*1720*/  FSEL R5, R9, 1.3790322542190551758, P4 ;  /* 0x3fb0842109057808 */ /* 0x000fe20002000000 */
[----:B------:R-:W-:-:S04]  /*1730*/  DSETP.NEU.AND P4, PT, R30, RZ, PT ;  /* 0x000000ff1e00722a */ /* 0x000fc80003f8d000 */
[----:B------:R-:W-:Y:S02]  /*1740*/  DFMA R16, -R30, R6, 1 ;  /* 0x3ff000001e10742b */ /* 0x000fe40000000106 */
[----:B------:R-:W-:-:S06]  /*1750*/  DMUL R40, R4, R4 ;  /* 0x0000000404287228 */ /* 0x000fcc0000000000 */
[----:B------:R-:W-:Y:S02]  /*1760*/  DFMA R16, R6, R16, R6 ;  /* 0x000000100610722b */ /* 0x000fe40000000006 */
[----:B------:R-:W-:-:S06]  /*1770*/  DFMA R40, R40, R24, R22 ;  /* 0x000000182828722b */ /* 0x000fcc0000000016 */
[----:B------:R-:W-:Y:S01]  /*1780*/  DMUL R8, |R20|, R16 ;  /* 0x0000001014087228 */ /* 0x000fe20000000200 */
[----:B------:R-:W0:Y:S07]  /*1790*/  F2F.F32.F64 R7, R40 ;  /* 0x0000002800077310 */ /* 0x000e2e0000301000 */
[--C-:B------:R-:W-:Y:S02]  /*17a0*/  DFMA R4, -R30, R8, |R20|.reuse ;  /* 0x000000081e04722b */ /* 0x100fe40000000514 */
[----:B------:R-:W-:-:S06]  /*17b0*/  DADD R20, -RZ, |R20| ;  /* 0x00000000ff147229 */ /* 0x000fcc0000000514 */
[----:B------:R-:W-:Y:S01]  /*17c0*/  DFMA R8, R16, R4, R8 ;  /* 0x000000041008722b */ /* 0x000fe20000000008 */
[----:B0-----:R0:W-:Y:S03]  /*17d0*/  STG.E desc[UR6][R14.64+-0x8], R7 ;  /* 0xfffff8070e007986 */ /* 0x0011e6000c101906 */
[----:B------:R-:W-:-:S06]  /*17e0*/  FSETP.GEU.AND P1, PT, |R21|, 6.5827683646048100446e-37, PT ;  /* 0x036000001500780b */ /* 0x000fcc0003f2e200 */
[----:B------:R-:W-:-:S05]  /*17f0*/  FFMA R0, RZ, R31, R9 ;  /* 0x0000001fff007223 */ /* 0x000fca0000000009 */
[----:B------:R-:W-:-:S13]  /*1800*/  FSETP.GT.AND P0, PT, |R0|, 1.469367938527859385e-39, PT ;  /* 0x001000000000780b */ /* 0x000fda0003f04200 */
[----:B0-----:R-:W-:Y:S05]  /*1810*/  @P0 BRA P1, `(.L_x_87) ;  /* 0x0000000000100947 */ /* 0x001fea0000800000 */
[----:B------:R-:W-:Y:S01]  /*1820*/  IMAD.MOV.U32 R18, RZ, RZ, R30 ;  /* 0x000000ffff127224 */ /* 0x000fe200078e001e */
[----:B------:R-:W-:Y:S01]  /*1830*/  MOV R0, 0x1860 ;  /* 0x0000186000007802 */ /* 0x000fe20000000f00 */
[----:B------:R-:W-:-:S07]  /*1840*/  IMAD.MOV.U32 R19, RZ, RZ, R31 ;  /* 0x000000ffff137224 */ /* 0x000fce00078e001f */
[----:B------:R-:W-:Y:S05]  /*1850*/  CALL.REL.NOINC `($__internal_2_$__cuda_sm20_div_rn_f64_full) ;  /* 0x0000000400b07944 */ /* 0x000fea0003c00000 */
.L_x_87:
[----:B------:R-:W-:Y:S05]  /*1860*/  BSYNC.RECONVERGENT B0 ;  /* 0x0000000000007941 */ /* 0x000fea0003800200 */
.L_x_86:
[----:B------:R-:W2:Y:S04]  /*1870*/  LDG.E.CONSTANT R22, desc[UR6][R12.64] ;  /* 0x000000060c167981 */ /* 0x000ea8000c1e9900 */
[----:B------:R-:W3:Y:S01]  /*1880*/  LDG.E.CONSTANT R24, desc[UR6][R10.64+0x4] ;  /* 0x000004060a187981 */ /* 0x000ee2000c1e9900 */
[----:B------:R-:W-:Y:S01]  /*1890*/  MOV R16, 0x8421084 ;  /* 0x0842108400107802 */ /* 0x000fe20000000f00 */
[----:B------:R-:W-:Y:S01]  /*18a0*/  IMAD.MOV.U32 R17, RZ, RZ, 0x3fb08421 ;  /* 0x3fb08421ff117424 */ /* 0x000fe200078e00ff */
[----:B------:R-:W-:Y:S01]  /*18b0*/  UMOV UR8, 0x344d1344 ;  /* 0x344d134400087882 */ /* 0x000fe20000000000 */
[----:B------:R-:W-:Y:S01]  /*18c0*/  UMOV UR9, 0x3fe344d1 ;  /* 0x3fe344d100097882 */ /* 0x000fe20000000000 */
[----:B------:R-:W-:Y:S03]  /*18d0*/  BSSY.RECONVERGENT B0, `(.L_x_88) ;  /* 0x0000024000007945 */ /* 0x000fe60003800200 */
[----:B------:R-:W-:Y:S01]  /*18e0*/  DFMA R8, R8, UR8, R16 ;  /* 0x0000000808087c2b */ /* 0x000fe20008000010 */
[----:B--2---:R-:W0:Y:S08]  /*18f0*/  F2F.F64.F32 R22, R22 ;  /* 0x0000001600167310 */ /* 0x004e300000201800 */
[----:B---3--:R-:W1:Y:S01]  /*1900*/  F2F.F64.F32 R24, R24 ;  /* 0x0000001800187310 */ /* 0x008e620000201800 */
[----:B0-----:R-:W-:-:S02]  /*1910*/  DADD R4, -R26, R22 ;  /* 0x000000001a047229 */ /* 0x001fc40000000116 */
[----:B------:R-:W-:Y:S02]  /*1920*/  DADD R26, -R40, R26 ;  /* 0x00000000281a7229 */ /* 0x000fe4000000011a */
[--C-:B-1----:R-:W-:Y:S02]  /*1930*/  DADD R28, -R28, R24.reuse ;  /* 0x000000001c1c7229 */ /* 0x102fe40000000118 */
[----:B------:R-:W-:-:S06]  /*1940*/  DADD R20, R22, -R24 ;  /* 0x0000000016147229 */ /* 0x000fcc0000000818 */
[----:B------:R-:W-:-:S08]  /*1950*/  DADD R4, |R4|, -|R28| ;  /* 0x0000000004047229 */ /* 0x000fd00000000e1c */
[----:B------:R-:W-:Y:S01]  /*1960*/  DADD R30, R30, R4 ;  /* 0x000000001e1e7229 */ /* 0x000fe20000000004 */
[----:B------:R-:W-:-:S05]  /*1970*/  IMAD.MOV.U32 R4, RZ, RZ, 0x1 ;  /* 0x00000001ff047424 */ /* 0x000fca00078e00ff */
        /* <DEDUP_REMOVED lines=25> */
.L_x_89:
[----:B------:R-:W-:Y:S05]  /*1b10*/  BSYNC.RECONVERGENT B0 ;  /* 0x0000000000007941 */ /* 0x000fea0003800200 */
.L_x_88:
        /* <DEDUP_REMOVED lines=23> */
[----:B------:R-:W-:-:S08]  /*1c90*/  DFMA R16, -R18, R6, 1 ;  /* 0x3ff000001210742b */ /* 0x000fd00000000106 */
[----:B------:R-:W-:Y:S02]  /*1ca0*/  DFMA R16, R6, R16, R6 ;  /* 0x000000100610722b */ /* 0x000fe40000000006 */
[----:B------:R-:W-:Y:S02]  /*1cb0*/  DADD R6, -R40, R22 ;  /* 0x0000000028067229 */ /* 0x000fe40000000116 */
[----:B------:R-:W-:-:S04]  /*1cc0*/  DMUL R22, R4, R4 ;  /* 0x0000000404167228 */ /* 0x000fc80000000000 */
[----:B------:R-:W-:-:S04]  /*1cd0*/  DMUL R8, |R20|, R16 ;  /* 0x0000001014087228 */ /* 0x000fc80000000200 */
[----:B------:R-:W-:Y:S01]  /*1ce0*/  DFMA R22, R22, R6, R40 ;  /* 0x000000061616722b */ /* 0x000fe20000000028 */
[----:B------:R-:W-:-:S03]  /*1cf0*/  IMAD.MOV.U32 R40, RZ, RZ, R18 ;  /* 0x000000ffff287224 */ /* 0x000fc600078e0012 */
[--C-:B------:R-:W-:Y:S01]  /*1d00*/  DFMA R4, -R18, R8, |R20|.reuse ;  /* 0x000000081204722b */ /* 0x100fe20000000514 */
[----:B------:R-:W-:Y:S01]  /*1d10*/  IMAD.MOV.U32 R41, RZ, RZ, R19 ;  /* 0x000000ffff297224 */ /* 0x000fe200078e0013 */
[----:B------:R-:W0:Y:S01]  /*1d20*/  F2F.F32.F64 R7, R22 ;  /* 0x0000001600077310 */ /* 0x000e220000301000 */
[----:B------:R-:W-:-:S05]  /*1d30*/  DADD R20, -RZ, |R20| ;  /* 0x00000000ff147229 */ /* 0x000fca0000000514 */
[----:B------:R-:W-:-:S05]  /*1d40*/  DFMA R8, R16, R4, R8 ;  /* 0x000000041008722b */ /* 0x000fca0000000008 */
[----:B------:R-:W-:Y:S01]  /*1d50*/  FSETP.GEU.AND P1, PT, |R21|, 6.5827683646048100446e-37, PT ;  /* 0x036000001500780b */ /* 0x000fe20003f2e200 */
[----:B0-----:R0:W-:Y:S04]  /*1d60*/  STG.E desc[UR6][R14.64], R7 ;  /* 0x000000070e007986 */ /* 0x0011e8000c101906 */
[----:B------:R-:W-:-:S05]  /*1d70*/  FFMA R0, RZ, R19, R9 ;  /* 0x00000013ff007223 */ /* 0x000fca0000000009 */
[----:B------:R-:W-:-:S13]  /*1d80*/  FSETP.GT.AND P0, PT, |R0|, 1.469367938527859385e-39, PT ;  /* 0x001000000000780b */ /* 0x000fda0003f04200 */
[----:B0-----:R-:W-:Y:S05]  /*1d90*/  @P0 BRA P1, `(.L_x_91) ;  /* 0x0000000000080947 */ /* 0x001fea0000800000 */
[----:B------:R-:W-:-:S07]  /*1da0*/  MOV R0, 0x1dc0 ;  /* 0x00001dc000007802 */ /* 0x000fce0000000f00 */
[----:B------:R-:W-:Y:S05]  /*1db0*/  CALL.REL.NOINC `($__internal_2_$__cuda_sm20_div_rn_f64_full) ;  /* 0x0000000000587944 */ /* 0x000fea0003c00000 */
.L_x_91:
[----:B------:R-:W-:Y:S05]  /*1dc0*/  BSYNC.RECONVERGENT B0 ;  /* 0x0000000000007941 */ /* 0x000fea0003800200 */
.L_x_90:
[----:B------:R-:W-:Y:S01]  /*1dd0*/  IMAD.MOV.U32 R4, RZ, RZ, 0x8421084 ;  /* 0x08421084ff047424 */ /* 0x000fe200078e00ff */
[----:B------:R-:W-:Y:S01]  /*1de0*/  UMOV UR8, 0x344d1344 ;  /* 0x344d134400087882 */ /* 0x000fe20000000000 */
[----:B------:R-:W-:Y:S01]  /*1df0*/  IMAD.MOV.U32 R5, RZ, RZ, 0x3fb08421 ;  /* 0x3fb08421ff057424 */ /* 0x000fe200078e00ff */
[----:B------:R-:W-:Y:S01]  /*1e00*/  UMOV UR9, 0x3fe344d1 ;  /* 0x3fe344d100097882 */ /* 0x000fe20000000000 */
[----:B------:R-:W-:Y:S01]  /*1e10*/  DADD R6, R26, -R22 ;  /* 0x000000001a067229 */ /* 0x000fe20000000816 */
[----:B------:R-:W-:Y:S01]  /*1e20*/  VIADD R2, R2, 0x4 ;  /* 0x0000000402027836 */ /* 0x000fe20000000000 */
[----:B------:R-:W-:Y:S01]  /*1e30*/  IADD3 R10, P1, PT, R10, 0x10, RZ ;  /* 0x000000100a0a7810 */ /* 0x000fe20007f3e0ff */
[----:B------:R-:W-:Y:S01]  /*1e40*/  VIADD R3, R3, 0x4 ;  /* 0x0000000403037836 */ /* 0x000fe20000000000 */
[----:B------:R-:W-:Y:S01]  /*1e50*/  DFMA R8, R8, UR8, R4 ;  /* 0x0000000808087c2b */ /* 0x000fe20008000004 */
[----:B------:R-:W-:Y:S02]  /*1e60*/  IADD3 R12, P2, PT, R12, 0x10, RZ ;  /* 0x000000100c0c7810 */ /* 0x000fe40007f5e0ff */
[----:B------:R-:W-:Y:S01]  /*1e70*/  ISETP.GE.AND P0, PT, R2, UR10, PT ;  /* 0x0000000a02007c0c */ /* 0x000fe2000bf06270 */
[----:B------:R-:W-:Y:S01]  /*1e80*/  IMAD.X R11, RZ, RZ, R11, P1 ;  /* 0x000000ffff0b7224 */ /* 0x000fe200008e060b */
[----:B------:R-:W-:-:S05]  /*1e90*/  IADD3.X R13, PT, PT, RZ, R13, RZ, P2, !PT ;  /* 0x0000000dff0d7210 */ /* 0x000fca00017fe4ff */
        /* <DEDUP_REMOVED lines=8> */
        .weak           $__internal_2_$__cuda_sm20_div_rn_f64_full
        .type           $__internal_2_$__cuda_sm20_div_rn_f64_full,@function
        .size           $__internal_2_$__cuda_sm20_div_rn_f64_full,(.L_x_101 - $__internal_2_$__cuda_sm20_div_rn_f64_full)
$__internal_2_$__cuda_sm20_div_rn_f64_full:
[C---:B------:R-:W-:Y:S01]  /*1f20*/  FSETP.GEU.AND P0, PT, |R19|.reuse, 1.469367938527859385e-39, PT ;  /* 0x001000001300780b */ /* 0x040fe20003f0e200 */
[----:B------:R-:W-:Y:S01]  /*1f30*/  IMAD.MOV.U32 R34, RZ, RZ, 0x1 ;  /* 0x00000001ff227424 */ /* 0x000fe200078e00ff */
[----:B------:R-:W-:Y:S01]  /*1f40*/  LOP3.LUT R16, R19, 0x800fffff, RZ, 0xc0, !PT ;  /* 0x800fffff13107812 */ /* 0x000fe200078ec0ff */
[----:B------:R-:W-:Y:S01]  /*1f50*/  IMAD.MOV.U32 R32, RZ, RZ, R20 ;  /* 0x000000ffff207224 */ /* 0x000fe200078e0014 */
[C---:B------:R-:W-:Y:S01]  /*1f60*/  FSETP.GEU.AND P1, PT, |R21|.reuse, 1.469367938527859385e-39, PT ;  /* 0x001000001500780b */ /* 0x040fe20003f2e200 */
[----:B------:R-:W-:Y:S01]  /*1f70*/  BSSY.RECONVERGENT B1, `(.L_x_93) ;  /* 0x0000052000017945 */ /* 0x000fe20003800200 */
[----:B------:R-:W-:Y:S01]  /*1f80*/  LOP3.LUT R17, R16, 0x3ff00000, RZ, 0xfc, !PT ;  /* 0x3ff0000010117812 */ /* 0x000fe200078efcff */
[----:B------:R-:W-:Y:S01]  /*1f90*/  IMAD.MOV.U32 R16, RZ, RZ, R18 ;  /* 0x000000ffff107224 */ /* 0x000fe200078e0012 */
[----:B------:R-:W-:Y:S02]  /*1fa0*/  LOP3.LUT R4, R21, 0x7ff00000, RZ, 0xc0, !PT ;  /* 0x7ff0000015047812 */ /* 0x000fe400078ec0ff */
[----:B------:R-:W-:-:S03]  /*1fb0*/  LOP3.LUT R7, R19, 0x7ff00000, RZ, 0xc0, !PT ;  /* 0x7ff0000013077812 */ /* 0x000fc600078ec0ff */
[----:B------:R-:W-:Y:S01]  /*1fc0*/  @!P0 DMUL R16, R18, 8.98846567431157953865e+307 ;  /* 0x7fe0000012108828 */ /* 0x000fe20000000000 */
[----:B------:R-:W-:-:S03]  /*1fd0*/  ISETP.GE.U32.AND P3, PT, R4, R7, PT ;  /* 0x000000070400720c */ /* 0x000fc60003f66070 */
[----:B------:R-:W-:Y:S01]  /*1fe0*/  @!P1 LOP3.LUT R5, R19, 0x7ff00000, RZ, 0xc0, !PT ;  /* 0x7ff0000013059812 */ /* 0x000fe200078ec0ff */
[----:B------:R-:W-:Y:S01]  /*1ff0*/  @!P1 IMAD.MOV.U32 R36, RZ, RZ, RZ ;  /* 0x000000ffff249224 */ /* 0x000fe200078e00ff */
[----:B------:R-:W0:Y:S02]  /*2000*/  MUFU.RCP64H R35, R17 ;  /* 0x0000001100237308 */ /* 0x000e240000001800 */
[----:B------:R-:W-:Y:S01]  /*2010*/  @!P1 ISETP.GE.U32.AND P2, PT, R4, R5, PT ;  /* 0x000000050400920c */ /* 0x000fe20003f46070 */
[----:B------:R-:W-:Y:S01]  /*2020*/  IMAD.MOV.U32 R5, RZ, RZ, 0x1ca00000 ;  /* 0x1ca00000ff057424 */ /* 0x000fe200078e00ff */
[----:B------:R-:W-:-:S04]  /*2030*/  @!P0 LOP3.LUT R7, R17, 0x7ff00000, RZ, 0xc0, !PT ;  /* 0x7ff0000011078812 */ /* 0x000fc800078ec0ff */
[----:B------:R-:W-:-:S04]  /*2040*/  @!P1 SEL R6, R5, 0x63400000, !P2 ;  /* 0x6340000005069807 */ /* 0x000fc80005000000 */
[----:B------:R-:W-:-:S04]  /*2050*/  @!P1 LOP3.LUT R6, R6, 0x80000000, R21, 0xf8, !PT ;  /* 0x8000000006069812 */ /* 0x000fc800078ef815 */
[----:B------:R-:W-:Y:S01]  /*2060*/  @!P1 LOP3.LUT R37, R6, 0x100000, RZ, 0xfc, !PT ;  /* 0x0010000006259812 */ /* 0x000fe200078efcff */
[----:B0-----:R-:W-:Y:S01]  /*2070*/  DFMA R8, R34, -R16, 1 ;  /* 0x3ff000002208742b */ /* 0x001fe20000000810 */
[----:B------:R-:W-:-:S07]  /*2080*/  IMAD.MOV.U32 R6, RZ, RZ, R4 ;  /* 0x000000ffff067224 */ /* 0x000fce00078e0004 */
[----:B------:R-:W-:-:S08]  /*2090*/  DFMA R8, R8, R8, R8 ;  /* 0x000000080808722b */ /* 0x000fd00000000008 */
[----:B------:R-:W-:Y:S01]  /*20a0*/  DFMA R34, R34, R8, R34 ;  /* 0x000000082222722b */ /* 0x000fe20000000022 */
[----:B------:R-:W-:-:S04]  /*20b0*/  SEL R8, R5, 0x63400000, !P3 ;  /* 0x6340000005087807 */ /* 0x000fc80005800000 */
[----:B------:R-:W-:-:S03]  /*20c0*/  LOP3.LUT R33, R8, 0x800fffff, R21, 0xf8, !PT ;  /* 0x800fffff08217812 */ /* 0x000fc600078ef815 */
[----:B------:R-:W-:-:S03]  /*20d0*/  DFMA R8, R34, -R16, 1 ;  /* 0x3ff000002208742b */ /* 0x000fc60000000810 */
[----:B------:R-:W-:-:S05]  /*20e0*/  @!P1 DFMA R32, R32, 2, -R36 ;  /* 0x400000002020982b */ /* 0x000fca0000000824 */
[----:B------:R-:W-:Y:S01]  /*20f0*/  DFMA R34, R34, R8, R34 ;  /* 0x000000082222722b */ /* 0x000fe20000000022 */
[----:B------:R-:W-:-:S04]  /*2100*/  VIADD R9, R7, 0xffffffff ;  /* 0xffffffff07097836 */ /* 0x000fc80000000000 */
        /* <DEDUP_REMOVED lines=8> */
[----:B------:R-:W-:-:S04]  /*2190*/  LOP3.LUT R7, R19, 0x7ff00000, RZ, 0xc0, !PT ;  /* 0x7ff0000013077812 */ /* 0x000fc800078ec0ff */
[CC--:B------:R-:W-:Y:S02]  /*21a0*/  VIADDMNMX R6, R4.reuse, -R7.reuse, 0xb9600000, !PT ;  /* 0xb960000004067446 */ /* 0x0c0fe40007800907 */
[----:B------:R-:W-:Y:S02]  /*21b0*/  ISETP.GE.U32.AND P0, PT, R4, R7, PT ;  /* 0x000000070400720c */ /* 0x000fe40003f06070 */
[----:B------:R-:W-:Y:S02]  /*21c0*/  VIMNMX R6, PT, PT, R6, 0x46a00000, PT ;  /* 0x46a0000006067848 */ /* 0x000fe40003fe0100 */
[----:B------:R-:W-:-:S05]  /*21d0*/  SEL R5, R5, 0x63400000, !P0 ;  /* 0x6340000005057807 */ /* 0x000fca0004000000 */
[----:B------:R-:W-:Y:S02]  /*21e0*/  IMAD.IADD R5, R6, 0x1, -R5 ;  /* 0x0000000106057824 */ /* 0x000fe400078e0a05 */
[----:B------:R-:W-:Y:S02]  /*21f0*/  IMAD.MOV.U32 R6, RZ, RZ, RZ ;  /* 0x000000ffff067224 */ /* 0x000fe400078e00ff */
[----:B------:R-:W-:-:S06]  /*2200*/  VIADD R7, R5, 0x7fe00000 ;  /* 0x7fe0000005077836 */ /* 0x000fcc0000000000 */
[----:B------:R-:W-:-:S10]  /*2210*/  DMUL R8, R38, R6 ;  /* 0x0000000626087228 */ /* 0x000fd40000000000 */
[----:B------:R-:W-:-:S13]  /*2220*/  FSETP.GTU.AND P0, PT, |R9|, 1.469367938527859385e-39, PT ;  /* 0x001000000900780b */ /* 0x000fda0003f0c200 */
[----:B------:R-:W-:Y:S05]  /*2230*/  @P0 BRA `(.L_x_95) ;  /* 0x0000000000940947 */ /* 0x000fea0003800000 */
[----:B------:R-:W-:-:S06]  /*2240*/  DFMA R16, R38, -R16, R32 ;  /* 0x800000102610722b */ /* 0x000fcc0000000020 */
[----:B------:R-:W-:-:S04]  /*2250*/  MOV R16, RZ ;  /* 0x000000ff00107202 */ /* 0x000fc80000000f00 */
[C---:B------:R-:W-:Y:S02]  /*2260*/  FSETP.NEU.AND P0, PT, R17.reuse, RZ, PT ;  /* 0x000000ff1100720b */ /* 0x040fe40003f0d000 */
[----:B------:R-:W-:-:S04]  /*2270*/  LOP3.LUT R18, R17, 0x80000000, R19, 0x48, !PT ;  /* 0x8000000011127812 */ /* 0x000fc800078e4813 */
[----:B------:R-:W-:-:S07]  /*2280*/  LOP3.LUT R17, R18, R7, RZ, 0xfc, !PT ;  /* 0x0000000712117212 */ /* 0x000fce00078efcff */
[----:B------:R-:W-:Y:S05]  /*2290*/  @!P0 BRA `(.L_x_95) ;  /* 0x00000000007c8947 */ /* 0x000fea0003800000 */
[----:B------:R-:W-:Y:S01]  /*22a0*/  IMAD.MOV R7, RZ, RZ, -R5 ;  /* 0x000000ffff077224 */ /* 0x000fe200078e0a05 */
[----:B------:R-:W-:Y:S01]  /*22b0*/  IADD3 R5, PT, PT, -R5, -0x43300000, RZ ;  /* 0xbcd0000005057810 */ /* 0x000fe20007ffe1ff */
[----:B------:R-:W-:-:S06]  /*22c0*/  IMAD.MOV.U32 R6, RZ, RZ, RZ ;  /* 0x000000ffff067224 */ /* 0x000fcc00078e00ff */
[----:B------:R-:W-:Y:S02]  /*22d0*/  DFMA R6, R8, -R6, R38 ;  /* 0x800000060806722b */ /* 0x000fe40000000026 */
[----:B------:R-:W-:-:S08]  /*22e0*/  DMUL.RP R38, R38, R16 ;  /* 0x0000001026267228 */ /* 0x000fd00000008000 */
[----:B------:R-:W-:Y:S02]  /*22f0*/  FSETP.NEU.AND P0, PT, |R7|, R5, PT ;  /* 0x000000050700720b */ /* 0x000fe40003f0d200 */
[----:B------:R-:W-:Y:S02]  /*2300*/  LOP3.LUT R5, R39, R18, RZ, 0x3c, !PT ;  /* 0x0000001227057212 */ /* 0x000fe400078e3cff */
[----:B------:R-:W-:Y:S02]  /*2310*/  FSEL R8, R38, R8, !P0 ;  /* 0x0000000826087208 */ /* 0x000fe40004000000 */
[----:B------:R-:W-:Y:S01]  /*2320*/  FSEL R9, R5, R9, !P0 ;  /* 0x0000000905097208 */ /* 0x000fe20004000000 */
[----:B------:R-:W-:Y:S06]  /*2330*/  BRA `(.L_x_95) ;  /* 0x0000000000547947 */ /* 0x000fec0003800000 */
.L_x_94:
[----:B------:R-:W-:-:S14]  /*2340*/  DSETP.NAN.AND P0, PT, R20, R20, PT ;  /* 0x000000141400722a */ /* 0x000fdc0003f08000 */
[----:B------:R-:W-:Y:S05]  /*2350*/  @P0 BRA `(.L_x_96) ;  /* 0x0000000000440947 */ /* 0x000fea0003800000 */
[----:B------:R-:W-:-:S14]  /*2360*/  DSETP.NAN.AND P0, PT, R18, R18, PT ;  /* 0x000000121200722a */ /* 0x000fdc0003f08000 */
[----:B------:R-:W-:Y:S05]  /*2370*/  @P0 BRA `(.L_x_97) ;  /* 0x0000000000300947 */ /* 0x000fea0003800000 */
[----:B------:R-:W-:Y:S01]  /*2380*/  ISETP.NE.AND P0, PT, R6, R7, PT ;  /* 0x000000070600720c */ /* 0x000fe20003f05270 */
[----:B------:R-:W-:Y:S02]  /*2390*/  IMAD.MOV.U32 R8, RZ, RZ, 0x0 ;  /* 0x00000000ff087424 */ /* 0x000fe400078e00ff */
[----:B------:R-:W-:-:S10]  /*23a0*/  IMAD.MOV.U32 R9, RZ, RZ, -0x80000 ;  /* 0xfff80000ff097424 */ /* 0x000fd400078e00ff */
[----:B------:R-:W-:Y:S05]  /*23b0*/  @!P0 BRA `(.L_x_95) ;  /* 0x0000000000348947 */ /* 0x000fea0003800000 */
[----:B------:R-:W-:Y:S02]  /*23c0*/  ISETP.NE.AND P0, PT, R6, 0x7ff00000, PT ;  /* 0x7ff000000600780c */ /* 0x000fe40003f05270 */
[----:B------:R-:W-:Y:S02]  /*23d0*/  LOP3.LUT R9, R21, 0x80000000, R19, 0x48, !PT ;  /* 0x8000000015097812 */ /* 0x000fe400078e4813 */
[----:B------:R-:W-:-:S13]  /*23e0*/  ISETP.EQ.OR P0, PT, R7, RZ, !P0 ;  /* 0x000000ff0700720c */ /* 0x000fda0004702670 */
[----:B------:R-:W-:Y:S01]  /*23f0*/  @P0 LOP3.LUT R4, R9, 0x7ff00000, RZ, 0xfc, !PT ;  /* 0x7ff0000009040812 */ /* 0x000fe200078efcff */
[----:B------:R-:W-:Y:S02]  /*2400*/  @!P0 IMAD.MOV.U32 R8, RZ, RZ, RZ ;  /* 0x000000ffff088224 */ /* 0x000fe400078e00ff */
[----:B------:R-:W-:Y:S02]  /*2410*/  @P0 IMAD.MOV.U32 R8, RZ, RZ, RZ ;  /* 0x000000ffff080224 */ /* 0x000fe400078e00ff */
[----:B------:R-:W-:Y:S01]  /*2420*/  @P0 IMAD.MOV.U32 R9, RZ, RZ, R4 ;  /* 0x000000ffff090224 */ /* 0x000fe200078e0004 */
[----:B------:R-:W-:Y:S06]  /*2430*/  BRA `(.L_x_95) ;  /* 0x0000000000147947 */ /* 0x000fec0003800000 */
.L_x_97:
[----:B------:R-:W-:Y:S01]  /*2440*/  LOP3.LUT R9, R19, 0x80000, RZ, 0xfc, !PT ;  /* 0x0008000013097812 */ /* 0x000fe200078efcff */
[----:B------:R-:W-:Y:S01]  /*2450*/  IMAD.MOV.U32 R8, RZ, RZ, R18 ;  /* 0x000000ffff087224 */ /* 0x000fe200078e0012 */
[----:B------:R-:W-:Y:S06]  /*2460*/  BRA `(.L_x_95) ;  /* 0x0000000000087947 */ /* 0x000fec0003800000 */
.L_x_96:
[----:B------:R-:W-:Y:S01]  /*2470*/  LOP3.LUT R9, R21, 0x80000, RZ, 0xfc, !PT ;  /* 0x0008000015097812 */ /* 0x000fe200078efcff */
[----:B------:R-:W-:-:S07]  /*2480*/  IMAD.MOV.U32 R8, RZ, RZ, R20 ;  /* 0x000000ffff087224 */ /* 0x000fce00078e0014 */
.L_x_95:
[----:B------:R-:W-:Y:S05]  /*2490*/  BSYNC.RECONVERGENT B1 ;  /* 0x0000000000017941 */ /* 0x000fea0003800200 */
.L_x_93:
[----:B------:R-:W-:Y:S02]  /*24a0*/  IMAD.MOV.U32 R4, RZ, RZ, R0 ;  /* 0x000000ffff047224 */ /* 0x000fe400078e0000 */
[----:B------:R-:W-:-:S04]  /*24b0*/  IMAD.MOV.U32 R5, RZ, RZ, 0x0 ;  /* 0x00000000ff057424 */ /* 0x000fc800078e00ff */
[----:B------:R-:W-:Y:S05]  /*24c0*/  RET.REL.NODEC R4 `(kama_batch_f32) ;  /* 0xffffffd804cc7950 */ /* 0x000fea0003c3ffff */
.L_x_98:
        /* <DEDUP_REMOVED lines=11> */
.L_x_101:


//--------------------- .nv.shared.reserved.0     --------------------------
	.section	.nv.shared.reserved.0,"aw",@nobits
	.weak		__nv_reservedSMEM_offset_0_alias
	.size		__nv_reservedSMEM_offset_0_alias, 0, 64
	.other		__nv_reservedSMEM_offset_0_alias,@"STO_CUDA_RESERVED_SHARED STV_DEFAULT"
__nv_reservedSMEM_offset_0_alias:
	.zero		0
	.zero		64


//--------------------- .nv.constant0.kama_many_series_one_param_time_major_f32 --------------------------
	.section	.nv.constant0.kama_many_series_one_param_time_major_f32,"a",@progbits
	.sectionflags	@""
	.align	4
.nv.constant0.kama_many_series_one_param_time_major_f32:
	.zero		936


//--------------------- .nv.constant0.kama_batch_prefix_f32 --------------------------
	.section	.nv.constant0.kama_batch_prefix_f32,"a",@progbits
	.sectionflags	@""
	.align	4
.nv.constant0.kama_batch_prefix_f32:
	.zero		944


//--------------------- .nv.constant0.kama_batch_f32 --------------------------
	.section	.nv.constant0.kama_batch_f32,"a",@progbits
	.sectionflags	@""
	.align	4
.nv.constant0.kama_batch_f32:
	.zero		936


//--------------------- SYMBOLS --------------------------

	.type		.nv.reservedSmem.offset0,@object
	.size		.nv.reservedSmem.offset0,0x4
